// auto-generated by cutlass_sweep.gemm — config: {"arch": "sm_100", "cluster_m": 4, "cluster_n": 1, "dtype": "fp16", "dtype_b": "fp16", "layout": "nt", "stages": 4, "tile_k": 64, "tile_m": 128, "tile_n": 128}
#include "cutlass/cutlass.h"
#include "cutlass/gemm/collective/collective_builder.hpp"
#include "cutlass/gemm/device/gemm_universal_adapter.h"
#include "cutlass/gemm/kernel/gemm_universal.hpp"
#include "cutlass/epilogue/collective/collective_builder.hpp"

using ElemA = cutlass::half_t;
using ElemB = cutlass::half_t;
using ElemCD = cutlass::half_t;
using Acc  = float;
using TileShape    = cute::Shape<cute::_128, cute::_128, cute::_64>;
using ClusterShape = cute::Shape<cute::_4, cute::_1, cute::_1>;

using CollectiveEpilogue = typename cutlass::epilogue::collective::CollectiveBuilder<
    cutlass::arch::Sm100, cutlass::arch::OpClassTensorOp,
    TileShape, ClusterShape,
    cutlass::epilogue::collective::EpilogueTileAuto,
    Acc, Acc,
    ElemCD, cutlass::layout::RowMajor, 128 / cutlass::sizeof_bits<ElemCD>::value,
    ElemCD, cutlass::layout::RowMajor, 128 / cutlass::sizeof_bits<ElemCD>::value,
    cutlass::epilogue::collective::EpilogueScheduleAuto
  >::CollectiveOp;

using CollectiveMainloop = typename cutlass::gemm::collective::CollectiveBuilder<
    cutlass::arch::Sm100, cutlass::arch::OpClassTensorOp,
    ElemA, cutlass::layout::RowMajor, 128 / cutlass::sizeof_bits<ElemA>::value,
    ElemB, cutlass::layout::ColumnMajor, 128 / cutlass::sizeof_bits<ElemB>::value,
    Acc,
    TileShape, ClusterShape,
    cutlass::gemm::collective::StageCount<4>,
    cutlass::gemm::collective::KernelScheduleAuto
  >::CollectiveOp;

using GemmKernel = cutlass::gemm::kernel::GemmUniversal<
    cute::Shape<int,int,int,int>,
    CollectiveMainloop,
    CollectiveEpilogue
>;
using Gemm = cutlass::gemm::device::GemmUniversalAdapter<GemmKernel>;

// Force the device kernel symbol into the cubin without needing a host main.
auto* _anchor = &cutlass::device_kernel<GemmKernel>;


// ===== COMPILED SASS (sm_100a) =====

	.target	sm_100a

	.elftype	@"ET_EXEC"


//--------------------- .note.nv.tkinfo           --------------------------
	.section	.note.nv.tkinfo,"",@"SHT_NOTE"
	.sectionflags	@"SHF_NOTE_NV_TKINFO"
	.tkinfo
        /*0018*/ 	.word	0x00000002
        /*0030*/ 	.string	""
        /*0030*/ 	.string	"ptxas"
        /*0030*/ 	.string	"Cuda compilation tools, release 13.0, V13.0.88"
        /*0030*/ 	.string	"Build cuda_13.0.r13.0/compiler.36424714_0"
        /*0030*/ 	.string	"-arch sm_100a -m 64 "



//--------------------- .note.nv.cuinfo           --------------------------
	.section	.note.nv.cuinfo,"",@"SHT_NOTE"
	.sectionflags	@"SHF_NOTE_NV_CUINFO"
        /*0018*/ 	.short	0x0002
        /*001a*/ 	.short	0x0064
        /*001c*/ 	.short	0x0082
	.zero		2


//--------------------- .nv.info                  --------------------------
	.section	.nv.info,"",@"SHT_CUDA_INFO"
	.align	4


	//----- nvinfo : EIATTR_REGCOUNT
	.align		4
        /*0000*/ 	.byte	0x04, 0x2f
        /*0002*/ 	.short	(.L_19 - .L_18)
	.align		4
.L_18:
        /*0004*/ 	.word	index@(_ZN7cutlass13device_kernelINS_4gemm6kernel13GemmUniversalIN4cute5tupleIJiiiiEEENS1_10collective13CollectiveMmaINS1_35MainloopSm100TmaUmmaWarpSpecializedILi4ELi2ELi4ENS5_IJNS4_1CILi4EEENSA_ILi1EEESC_EEEEENS5_IJNSA_ILi128EEESF_NSA_ILi64EEEEEENS_6half_tENS5_IJlSC_lEEESI_SJ_NS4_8TiledMMAINS4_8MMA_AtomIJNS4_26SM100_MMA_F16BF16_2x1SM_SSISI_SI_fLi128ELi128ELNS4_4UMMA5MajorE0ELSO_0ELNSN_7ScaleInE0ELSP_0EEEEEENS4_6LayoutINS5_IJSC_SC_SC_EEENS5_IJNSA_ILi0EEESU_SU_EEEEENS5_IJNS4_10UnderscoreESX_SX_EEEEENS4_18SM100_TMA_2SM_LOADENS4_14ComposedLayoutINS4_7SwizzleILi3ELi4ELi3EEENS4_18smem_ptr_flag_bitsILi16EEENSS_INS5_IJNSA_ILi8EEESG_EEENS5_IJSG_SC_EEEEEEEvNS4_8identityENS4_28SM100_TMA_2SM_LOAD_MULTICASTES1A_vS1B_EENS_8epilogue10collective18CollectiveEpilogueINS1E_23Sm100TmaWarpSpecializedILi4ELi2ELi16ELb1ELb0EEEJNS5_IJSG_SF_SG_EEENS5_IJNSS_ISG_SC_EENSS_INS5_IJNSA_ILi16EEENSA_ILi2EEEEEENS5_IJSC_SG_EEEEEEEESI_SJ_SI_SJ_NS1E_6fusion15FusionCallbacksIS1I_NS1R_17LinearCombinationISI_fSI_fLNS_15FloatRoundStyleE2EEES1J_S1Q_JEEENS4_5SM1004TMEM4LOAD26SM100_TMEM_LOAD_32dp32b16xENS4_13SM90_TMA_LOADENS11_INS12_ILi1ELi4ELi3EEES15_NSS_INS5_IJS16_S1L_EEENS5_IJS1L_SC_EEEEEEENS4_39AutoVectorizingCopyWithAssumedAlignmentILi128EEENS4_14SM90_TMA_STOREES26_S28_S28_EEEvvEEEEvNT_6ParamsE)
        /*0008*/ 	.word	0x00000044


	//----- nvinfo : EIATTR_FRAME_SIZE
	.align		4
.L_19:
        /*000c*/ 	.byte	0x04, 0x11
        /*000e*/ 	.short	(.L_21 - .L_20)
	.align		4
.L_20:
        /*0010*/ 	.word	index@($__internal_2_$__cuda_sm10x_tcgen05_guardrail_trap_unallocated_columns_being_dealloced)
        /*0014*/ 	.word	0x00000000


	//----- nvinfo : EIATTR_FRAME_SIZE
	.align		4
.L_21:
        /*0018*/ 	.byte	0x04, 0x11
        /*001a*/ 	.short	(.L_23 - .L_22)
	.align		4
.L_22:
        /*001c*/ 	.word	index@($__internal_1_$__cuda_sm10x_tcgen05_guardrail_trap_phase_invalid_during_alloc)
        /*0020*/ 	.word	0x00000000


	//----- nvinfo : EIATTR_FRAME_SIZE
	.align		4
.L_23:
        /*0024*/ 	.byte	0x04, 0x11
        /*0026*/ 	.short	(.L_25 - .L_24)
	.align		4
.L_24:
        /*0028*/ 	.word	index@($__internal_0_$__cuda_sm10x_tcgen05_guardrail_trap_col_being_dealloced_not_returned_by_alloc)
        /*002c*/ 	.word	0x00000000


	//----- nvinfo : EIATTR_FRAME_SIZE
	.align		4
.L_25:
        /*0030*/ 	.byte	0x04, 0x11
        /*0032*/ 	.short	(.L_27 - .L_26)
	.align		4
.L_26:
        /*0034*/ 	.word	index@(_ZN7cutlass13device_kernelINS_4gemm6kernel13GemmUniversalIN4cute5tupleIJiiiiEEENS1_10collective13CollectiveMmaINS1_35MainloopSm100TmaUmmaWarpSpecializedILi4ELi2ELi4ENS5_IJNS4_1CILi4EEENSA_ILi1EEESC_EEEEENS5_IJNSA_ILi128EEESF_NSA_ILi64EEEEEENS_6half_tENS5_IJlSC_lEEESI_SJ_NS4_8TiledMMAINS4_8MMA_AtomIJNS4_26SM100_MMA_F16BF16_2x1SM_SSISI_SI_fLi128ELi128ELNS4_4UMMA5MajorE0ELSO_0ELNSN_7ScaleInE0ELSP_0EEEEEENS4_6LayoutINS5_IJSC_SC_SC_EEENS5_IJNSA_ILi0EEESU_SU_EEEEENS5_IJNS4_10UnderscoreESX_SX_EEEEENS4_18SM100_TMA_2SM_LOADENS4_14ComposedLayoutINS4_7SwizzleILi3ELi4ELi3EEENS4_18smem_ptr_flag_bitsILi16EEENSS_INS5_IJNSA_ILi8EEESG_EEENS5_IJSG_SC_EEEEEEEvNS4_8identityENS4_28SM100_TMA_2SM_LOAD_MULTICASTES1A_vS1B_EENS_8epilogue10collective18CollectiveEpilogueINS1E_23Sm100TmaWarpSpecializedILi4ELi2ELi16ELb1ELb0EEEJNS5_IJSG_SF_SG_EEENS5_IJNSS_ISG_SC_EENSS_INS5_IJNSA_ILi16EEENSA_ILi2EEEEEENS5_IJSC_SG_EEEEEEEESI_SJ_SI_SJ_NS1E_6fusion15FusionCallbacksIS1I_NS1R_17LinearCombinationISI_fSI_fLNS_15FloatRoundStyleE2EEES1J_S1Q_JEEENS4_5SM1004TMEM4LOAD26SM100_TMEM_LOAD_32dp32b16xENS4_13SM90_TMA_LOADENS11_INS12_ILi1ELi4ELi3EEES15_NSS_INS5_IJS16_S1L_EEENS5_IJS1L_SC_EEEEEEENS4_39AutoVectorizingCopyWithAssumedAlignmentILi128EEENS4_14SM90_TMA_STOREES26_S28_S28_EEEvvEEEEvNT_6ParamsE)
        /*0038*/ 	.word	0x00000000


	//----- nvinfo : EIATTR_MIN_STACK_SIZE
	.align		4
.L_27:
        /*003c*/ 	.byte	0x04, 0x12
        /*003e*/ 	.short	(.L_29 - .L_28)
	.align		4
.L_28:
        /*0040*/ 	.word	index@(_ZN7cutlass13device_kernelINS_4gemm6kernel13GemmUniversalIN4cute5tupleIJiiiiEEENS1_10collective13CollectiveMmaINS1_35MainloopSm100TmaUmmaWarpSpecializedILi4ELi2ELi4ENS5_IJNS4_1CILi4EEENSA_ILi1EEESC_EEEEENS5_IJNSA_ILi128EEESF_NSA_ILi64EEEEEENS_6half_tENS5_IJlSC_lEEESI_SJ_NS4_8TiledMMAINS4_8MMA_AtomIJNS4_26SM100_MMA_F16BF16_2x1SM_SSISI_SI_fLi128ELi128ELNS4_4UMMA5MajorE0ELSO_0ELNSN_7ScaleInE0ELSP_0EEEEEENS4_6LayoutINS5_IJSC_SC_SC_EEENS5_IJNSA_ILi0EEESU_SU_EEEEENS5_IJNS4_10UnderscoreESX_SX_EEEEENS4_18SM100_TMA_2SM_LOADENS4_14ComposedLayoutINS4_7SwizzleILi3ELi4ELi3EEENS4_18smem_ptr_flag_bitsILi16EEENSS_INS5_IJNSA_ILi8EEESG_EEENS5_IJSG_SC_EEEEEEEvNS4_8identityENS4_28SM100_TMA_2SM_LOAD_MULTICASTES1A_vS1B_EENS_8epilogue10collective18CollectiveEpilogueINS1E_23Sm100TmaWarpSpecializedILi4ELi2ELi16ELb1ELb0EEEJNS5_IJSG_SF_SG_EEENS5_IJNSS_ISG_SC_EENSS_INS5_IJNSA_ILi16EEENSA_ILi2EEEEEENS5_IJSC_SG_EEEEEEEESI_SJ_SI_SJ_NS1E_6fusion15FusionCallbacksIS1I_NS1R_17LinearCombinationISI_fSI_fLNS_15FloatRoundStyleE2EEES1J_S1Q_JEEENS4_5SM1004TMEM4LOAD26SM100_TMEM_LOAD_32dp32b16xENS4_13SM90_TMA_LOADENS11_INS12_ILi1ELi4ELi3EEES15_NSS_INS5_IJS16_S1L_EEENS5_IJS1L_SC_EEEEEEENS4_39AutoVectorizingCopyWithAssumedAlignmentILi128EEENS4_14SM90_TMA_STOREES26_S28_S28_EEEvvEEEEvNT_6ParamsE)
        /*0044*/ 	.word	0x00000000
.L_29:


//--------------------- .nv.compat                --------------------------
	.section	.nv.compat,"",@"SHT_CUDA_COMPAT_INFO"
	.align	4
        /*0000*/ 	.byte	0x02, 0x09, 0x01, 0x00, 0x02, 0x02, 0x02, 0x00, 0x02, 0x05, 0x05, 0x00, 0x03, 0x07, 0x01, 0x01
        /*0010*/ 	.byte	0x02, 0x03, 0x01, 0x00, 0x02, 0x06, 0x01, 0x00, 0x04, 0x0b, 0x08, 0x00, 0x09, 0x00, 0x00, 0x00
        /*0020*/ 	.byte	0x00, 0x00, 0x00, 0x00


//--------------------- .nv.info._ZN7cutlass13device_kernelINS_4gemm6kernel13GemmUniversalIN4cute5tupleIJiiiiEEENS1_10collective13CollectiveMmaINS1_35MainloopSm100TmaUmmaWarpSpecializedILi4ELi2ELi4ENS5_IJNS4_1CILi4EEENSA_ILi1EEESC_EEEEENS5_IJNSA_ILi128EEESF_NSA_ILi64EEEEEENS_6half_tENS5_IJlSC_lEEESI_SJ_NS4_8TiledMMAINS4_8MMA_AtomIJNS4_26SM100_MMA_F16BF16_2x1SM_SSISI_SI_fLi128ELi128ELNS4_4UMMA5MajorE0ELSO_0ELNSN_7ScaleInE0ELSP_0EEEEEENS4_6LayoutINS5_IJSC_SC_SC_EEENS5_IJNSA_ILi0EEESU_SU_EEEEENS5_IJNS4_10UnderscoreESX_SX_EEEEENS4_18SM100_TMA_2SM_LOADENS4_14ComposedLayoutINS4_7SwizzleILi3ELi4ELi3EEENS4_18smem_ptr_flag_bitsILi16EEENSS_INS5_IJNSA_ILi8EEESG_EEENS5_IJSG_SC_EEEEEEEvNS4_8identityENS4_28SM100_TMA_2SM_LOAD_MULTICASTES1A_vS1B_EENS_8epilogue10collective18CollectiveEpilogueINS1E_23Sm100TmaWarpSpecializedILi4ELi2ELi16ELb1ELb0EEEJNS5_IJSG_SF_SG_EEENS5_IJNSS_ISG_SC_EENSS_INS5_IJNSA_ILi16EEENSA_ILi2EEEEEENS5_IJSC_SG_EEEEEEEESI_SJ_SI_SJ_NS1E_6fusion15FusionCallbacksIS1I_NS1R_17LinearCombinationISI_fSI_fLNS_15FloatRoundStyleE2EEES1J_S1Q_JEEENS4_5SM1004TMEM4LOAD26SM100_TMEM_LOAD_32dp32b16xENS4_13SM90_TMA_LOADENS11_INS12_ILi1ELi4ELi3EEES15_NSS_INS5_IJS16_S1L_EEENS5_IJS1L_SC_EEEEEEENS4_39AutoVectorizingCopyWithAssumedAlignmentILi128EEENS4_14SM90_TMA_STOREES26_S28_S28_EEEvvEEEEvNT_6ParamsE --------------------------
	.section	.nv.info._ZN7cutlass13device_kernelINS_4gemm6kernel13GemmUniversalIN4cute5tupleIJiiiiEEENS1_10collective13CollectiveMmaINS1_35MainloopSm100TmaUmmaWarpSpecializedILi4ELi2ELi4ENS5_IJNS4_1CILi4EEENSA_ILi1EEESC_EEEEENS5_IJNSA_ILi128EEESF_NSA_ILi64EEEEEENS_6half_tENS5_IJlSC_lEEESI_SJ_NS4_8TiledMMAINS4_8MMA_AtomIJNS4_26SM100_MMA_F16BF16_2x1SM_SSISI_SI_fLi128ELi128ELNS4_4UMMA5MajorE0ELSO_0ELNSN_7ScaleInE0ELSP_0EEEEEENS4_6LayoutINS5_IJSC_SC_SC_EEENS5_IJNSA_ILi0EEESU_SU_EEEEENS5_IJNS4_10UnderscoreESX_SX_EEEEENS4_18SM100_TMA_2SM_LOADENS4_14ComposedLayoutINS4_7SwizzleILi3ELi4ELi3EEENS4_18smem_ptr_flag_bitsILi16EEENSS_INS5_IJNSA_ILi8EEESG_EEENS5_IJSG_SC_EEEEEEEvNS4_8identityENS4_28SM100_TMA_2SM_LOAD_MULTICASTES1A_vS1B_EENS_8epilogue10collective18CollectiveEpilogueINS1E_23Sm100TmaWarpSpecializedILi4ELi2ELi16ELb1ELb0EEEJNS5_IJSG_SF_SG_EEENS5_IJNSS_ISG_SC_EENSS_INS5_IJNSA_ILi16EEENSA_ILi2EEEEEENS5_IJSC_SG_EEEEEEEESI_SJ_SI_SJ_NS1E_6fusion15FusionCallbacksIS1I_NS1R_17LinearCombinationISI_fSI_fLNS_15FloatRoundStyleE2EEES1J_S1Q_JEEENS4_5SM1004TMEM4LOAD26SM100_TMEM_LOAD_32dp32b16xENS4_13SM90_TMA_LOADENS11_INS12_ILi1ELi4ELi3EEES15_NSS_INS5_IJS16_S1L_EEENS5_IJS1L_SC_EEEEEEENS4_39AutoVectorizingCopyWithAssumedAlignmentILi128EEENS4_14SM90_TMA_STOREES26_S28_S28_EEEvvEEEEvNT_6ParamsE,"",@"SHT_CUDA_INFO"
	.sectionflags	@""
	.align	4


	//----- nvinfo : EIATTR_CUDA_API_VERSION
	.align		4
        /*0000*/ 	.byte	0x04, 0x37
        /*0002*/ 	.short	(.L_31 - .L_30)
.L_30:
        /*0004*/ 	.word	0x00000082


	//----- nvinfo : EIATTR_KPARAM_INFO
	.align		4
.L_31:
        /*0008*/ 	.byte	0x04, 0x17
        /*000a*/ 	.short	(.L_33 - .L_32)
.L_32:
        /*000c*/ 	.word	0x00000000
        /*0010*/ 	.short	0x0000
        /*0012*/ 	.short	0x0000
        /*0014*/ 	.byte	0x00, 0xf0, 0x01, 0x20


	//----- nvinfo : EIATTR_AT_ENTRY_FRAGMENTS
	.align		4
.L_33:
        /*0018*/ 	.byte	0x04, 0x4f
        /*001a*/ 	.short	(.L_35 - .L_34)


	//   ....[0]....
.L_34:
        /*001c*/ 	.word	0x00000007


	//----- nvinfo : EIATTR_RESERVED_SMEM_USED
	.align		4
.L_35:
        /*0020*/ 	.byte	0x01, 0x41
	.zero		2


	//----- nvinfo : EIATTR_SPARSE_MMA_MASK
	.align		4
        /*0024*/ 	.byte	0x03, 0x50
        /*0026*/ 	.short	0x0000


	//----- nvinfo : EIATTR_TCGEN05_2CTA_USED
	.align		4
        /*0028*/ 	.byte	0x01, 0x52
	.zero		2


	//----- nvinfo : EIATTR_MAXREG_COUNT
	.align		4
        /*002c*/ 	.byte	0x03, 0x1b
        /*002e*/ 	.short	0x00ff


	//----- nvinfo : EIATTR_NUM_BARRIERS
	.align		4
        /*0030*/ 	.byte	0x02, 0x4c
        /*0032*/ 	.byte	0x07
	.zero		1


	//----- nvinfo : EIATTR_EXTERNS
	.align		4
        /*0034*/ 	.byte	0x04, 0x0f
        /*0036*/ 	.short	(.L_37 - .L_36)


	//   ....[0]....
	.align		4
.L_36:
        /*0038*/ 	.word	index@(__assertfail)


	//----- nvinfo : EIATTR_MERCURY_ISA_VERSION
	.align		4
.L_37:
        /*003c*/ 	.byte	0x03, 0x5f
        /*003e*/ 	.short	0x0101


	//----- nvinfo : EIATTR_INT_WARP_WIDE_INSTR_OFFSETS
	.align		4
        /*0040*/ 	.byte	0x04, 0x31
        /*0042*/ 	.short	(.L_39 - .L_38)


	//   ....[0]....
.L_38:
        /*0044*/ 	.word	0x00000d70


	//   ....[1]....
        /*0048*/ 	.word	0x00000e10


	//   ....[2]....
        /*004c*/ 	.word	0x00004290


	//   ....[3]....
        /*0050*/ 	.word	0x000042c0


	//   ....[4]....
        /*0054*/ 	.word	0x000042e0


	//   ....[5]....
        /*0058*/ 	.word	0x00004ea0


	//   ....[6]....
        /*005c*/ 	.word	0x00004f40


	//   ....[7]....
        /*0060*/ 	.word	0x00004ff0


	//   ....[8]....
        /*0064*/ 	.word	0x00005070


	//   ....[9]....
        /*0068*/ 	.word	0x00005120


	//   ....[10]....
        /*006c*/ 	.word	0x000051d0


	//   ....[11]....
        /*0070*/ 	.word	0x00005250


	//   ....[12]....
        /*0074*/ 	.word	0x00005310


	//   ....[13]....
        /*0078*/ 	.word	0x000053d0


	//   ....[14]....
        /*007c*/ 	.word	0x00005480


	//   ....[15]....
        /*0080*/ 	.word	0x00005570


	//   ....[16]....
        /*0084*/ 	.word	0x00005650


	//----- nvinfo : EIATTR_COOP_GROUP_MASK_REGIDS
	.align		4
.L_39:
        /*0088*/ 	.byte	0x04, 0x29
        /*008a*/ 	.short	(.L_41 - .L_40)


	//   ....[0]....
.L_40:
        /*008c*/ 	.word	0xffffffff


	//   ....[1]....
        /*0090*/ 	.word	0xffffffff


	//   ....[2]....
        /*0094*/ 	.word	0xffffffff


	//   ....[3]....
        /*0098*/ 	.word	0xffffffff


	//   ....[4]....
        /*009c*/ 	.word	0xffffffff


	//   ....[5]....
        /*00a0*/ 	.word	0xffffffff


	//   ....[6]....
        /*00a4*/ 	.word	0xffffffff


	//   ....[7]....
        /*00a8*/ 	.word	0xffffffff


	//   ....[8]....
        /*00ac*/ 	.word	0xffffffff


	//   ....[9]....
        /*00b0*/ 	.word	0xffffffff


	//   ....[10]....
        /*00b4*/ 	.word	0xffffffff


	//   ....[11]....
        /*00b8*/ 	.word	0xffffffff


	//   ....[12]....
        /*00bc*/ 	.word	0xffffffff


	//   ....[13]....
        /*00c0*/ 	.word	0xffffffff


	//----- nvinfo : EIATTR_COOP_GROUP_INSTR_OFFSETS
	.align		4
.L_41:
        /*00c4*/ 	.byte	0x04, 0x28
        /*00c6*/ 	.short	(.L_43 - .L_42)


	//   ....[0]....
.L_42:
        /*00c8*/ 	.word	0x000000b0


	//   ....[1]....
        /*00cc*/ 	.word	0x00000520


	//   ....[2]....
        /*00d0*/ 	.word	0x000006e0


	//   ....[3]....
        /*00d4*/ 	.word	0x00000870


	//   ....[4]....
        /*00d8*/ 	.word	0x00000960


	//   ....[5]....
        /*00dc*/ 	.word	0x00000ac0


	//   ....[6]....
        /*00e0*/ 	.word	0x00000c50


	//   ....[7]....
        /*00e4*/ 	.word	0x00000e90


	//   ....[8]....
        /*00e8*/ 	.word	0x000021c0


	//   ....[9]....
        /*00ec*/ 	.word	0x00003070


	//   ....[10]....
        /*00f0*/ 	.word	0x00003540


	//   ....[11]....
        /*00f4*/ 	.word	0x00003570


	//   ....[12]....
        /*00f8*/ 	.word	0x00004190


	//   ....[13]....
        /*00fc*/ 	.word	0x000043a0


	//----- nvinfo : EIATTR_VRC_CTA_INIT_COUNT
	.align		4
.L_43:
        /*0100*/ 	.byte	0x02, 0x4a
        /*0102*/ 	.byte	0x80
	.zero		1


	//----- nvinfo : EIATTR_SYSCALL_OFFSETS
	.align		4
        /*0104*/ 	.byte	0x04, 0x46
        /*0106*/ 	.short	(.L_45 - .L_44)


	//   ....[0]....
.L_44:
        /*0108*/ 	.word	0x000061e0


	//   ....[1]....
        /*010c*/ 	.word	0x000062d0


	//   ....[2]....
        /*0110*/ 	.word	0x00006a70


	//   ....[3]....
        /*0114*/ 	.word	0x000073a0


	//   ....[4]....
        /*0118*/ 	.word	0x00007c70


	//   ....[5]....
        /*011c*/ 	.word	0x00008540


	//----- nvinfo : EIATTR_MBARRIER_INSTR_OFFSETS
	.align		4
.L_45:
        /*0120*/ 	.byte	0x04, 0x39
        /*0122*/ 	.short	(.L_47 - .L_46)


	//   ....[0]....
.L_46:
        /*0124*/ 	.word	0x00000650
        /*0128*/ 	.word	0x000000ff
        /*012c*/ 	.word	0x00000000
        /*0130*/ 	.short	0x0100
        /*0132*/ 	.byte	0x04
	.zero		1


	//   ....[1]....
        /*0134*/ 	.word	0x00000660
        /*0138*/ 	.word	0x000000ff
        /*013c*/ 	.word	0x00000020
        /*0140*/ 	.short	0x0100
        /*0142*/ 	.byte	0x04
	.zero		1


	//   ....[2]....
        /*0144*/ 	.word	0x00000670
        /*0148*/ 	.word	0x000000ff
        /*014c*/ 	.word	0x00000008
        /*0150*/ 	.short	0x0100
        /*0152*/ 	.byte	0x04
	.zero		1


	//   ....[3]....
        /*0154*/ 	.word	0x00000680
        /*0158*/ 	.word	0x000000ff
        /*015c*/ 	.word	0x00000028
        /*0160*/ 	.short	0x0100
        /*0162*/ 	.byte	0x04
	.zero		1


	//   ....[4]....
        /*0164*/ 	.word	0x00000690
        /*0168*/ 	.word	0x000000ff
        /*016c*/ 	.word	0x00000010
        /*0170*/ 	.short	0x0100
        /*0172*/ 	.byte	0x04
	.zero		1


	//   ....[5]....
        /*0174*/ 	.word	0x000006a0
        /*0178*/ 	.word	0x000000ff
        /*017c*/ 	.word	0x00000030
        /*0180*/ 	.short	0x0100
        /*0182*/ 	.byte	0x04
	.zero		1


	//   ....[6]....
        /*0184*/ 	.word	0x000006b0
        /*0188*/ 	.word	0x000000ff
        /*018c*/ 	.word	0x00000018
        /*0190*/ 	.short	0x0100
        /*0192*/ 	.byte	0x04
	.zero		1


	//   ....[7]....
        /*0194*/ 	.word	0x000006c0
        /*0198*/ 	.word	0x000000ff
        /*019c*/ 	.word	0x00000038
        /*01a0*/ 	.short	0x0100
        /*01a2*/ 	.byte	0x04
	.zero		1


	//   ....[8]....
        /*01a4*/ 	.word	0x000007e0
        /*01a8*/ 	.word	0x000000ff
        /*01ac*/ 	.word	0x00000040
        /*01b0*/ 	.short	0x0100
        /*01b2*/ 	.byte	0x04
	.zero		1


	//   ....[9]....
        /*01b4*/ 	.word	0x000007f0
        /*01b8*/ 	.word	0x000000ff
        /*01bc*/ 	.word	0x00000060
        /*01c0*/ 	.short	0x0100
        /*01c2*/ 	.byte	0x04
	.zero		1


	//   ....[10]....
        /*01c4*/ 	.word	0x00000800
        /*01c8*/ 	.word	0x000000ff
        /*01cc*/ 	.word	0x00000048
        /*01d0*/ 	.short	0x0100
        /*01d2*/ 	.byte	0x04
	.zero		1


	//   ....[11]....
        /*01d4*/ 	.word	0x00000810
        /*01d8*/ 	.word	0x000000ff
        /*01dc*/ 	.word	0x00000068
        /*01e0*/ 	.short	0x0100
        /*01e2*/ 	.byte	0x04
	.zero		1


	//   ....[12]....
        /*01e4*/ 	.word	0x00000820
        /*01e8*/ 	.word	0x000000ff
        /*01ec*/ 	.word	0x00000050
        /*01f0*/ 	.short	0x0100
        /*01f2*/ 	.byte	0x04
	.zero		1


	//   ....[13]....
        /*01f4*/ 	.word	0x00000830
        /*01f8*/ 	.word	0x000000ff
        /*01fc*/ 	.word	0x00000070
        /*0200*/ 	.short	0x0100
        /*0202*/ 	.byte	0x04
	.zero		1


	//   ....[14]....
        /*0204*/ 	.word	0x00000840
        /*0208*/ 	.word	0x000000ff
        /*020c*/ 	.word	0x00000058
        /*0210*/ 	.short	0x0100
        /*0212*/ 	.byte	0x04
	.zero		1


	//   ....[15]....
        /*0214*/ 	.word	0x00000850
        /*0218*/ 	.word	0x000000ff
        /*021c*/ 	.word	0x00000078
        /*0220*/ 	.short	0x0100
        /*0222*/ 	.byte	0x04
	.zero		1


	//   ....[16]....
        /*0224*/ 	.word	0x00000930
        /*0228*/ 	.word	0x000000ff
        /*022c*/ 	.word	0x00000080
        /*0230*/ 	.short	0x0100
        /*0232*/ 	.byte	0x06
	.zero		1


	//   ....[17]....
        /*0234*/ 	.word	0x00000940
        /*0238*/ 	.word	0x000000ff
        /*023c*/ 	.word	0x00000088
        /*0240*/ 	.short	0x0100
        /*0242*/ 	.byte	0x06
	.zero		1


	//   ....[18]....
        /*0244*/ 	.word	0x00000a70
        /*0248*/ 	.word	0x000000ff
        /*024c*/ 	.word	0x00000090
        /*0250*/ 	.short	0x0100
        /*0252*/ 	.byte	0x06
	.zero		1


	//   ....[19]....
        /*0254*/ 	.word	0x00000a80
        /*0258*/ 	.word	0x000000ff
        /*025c*/ 	.word	0x000000a0
        /*0260*/ 	.short	0x0100
        /*0262*/ 	.byte	0x06
	.zero		1


	//   ....[20]....
        /*0264*/ 	.word	0x00000a90
        /*0268*/ 	.word	0x000000ff
        /*026c*/ 	.word	0x00000098
        /*0270*/ 	.short	0x0100
        /*0272*/ 	.byte	0x06
	.zero		1


	//   ....[21]....
        /*0274*/ 	.word	0x00000aa0
        /*0278*/ 	.word	0x000000ff
        /*027c*/ 	.word	0x000000a8
        /*0280*/ 	.short	0x0100
        /*0282*/ 	.byte	0x06
	.zero		1


	//   ....[22]....
        /*0284*/ 	.word	0x00000bc0
        /*0288*/ 	.word	0x000000ff
        /*028c*/ 	.word	0x000000b0
        /*0290*/ 	.short	0x0100
        /*0292*/ 	.byte	0x04
	.zero		1


	//   ....[23]....
        /*0294*/ 	.word	0x00000bd0
        /*0298*/ 	.word	0x000000ff
        /*029c*/ 	.word	0x000000d0
        /*02a0*/ 	.short	0x0100
        /*02a2*/ 	.byte	0x04
	.zero		1


	//   ....[24]....
        /*02a4*/ 	.word	0x00000be0
        /*02a8*/ 	.word	0x000000ff
        /*02ac*/ 	.word	0x000000b8
        /*02b0*/ 	.short	0x0100
        /*02b2*/ 	.byte	0x04
	.zero		1


	//   ....[25]....
        /*02b4*/ 	.word	0x00000bf0
        /*02b8*/ 	.word	0x000000ff
        /*02bc*/ 	.word	0x000000d8
        /*02c0*/ 	.short	0x0100
        /*02c2*/ 	.byte	0x04
	.zero		1


	//   ....[26]....
        /*02c4*/ 	.word	0x00000c00
        /*02c8*/ 	.word	0x000000ff
        /*02cc*/ 	.word	0x000000c0
        /*02d0*/ 	.short	0x0100
        /*02d2*/ 	.byte	0x04
	.zero		1


	//   ....[27]....
        /*02d4*/ 	.word	0x00000c10
        /*02d8*/ 	.word	0x000000ff
        /*02dc*/ 	.word	0x000000e0
        /*02e0*/ 	.short	0x0100
        /*02e2*/ 	.byte	0x04
	.zero		1


	//   ....[28]....
        /*02e4*/ 	.word	0x00000c20
        /*02e8*/ 	.word	0x000000ff
        /*02ec*/ 	.word	0x000000c8
        /*02f0*/ 	.short	0x0100
        /*02f2*/ 	.byte	0x04
	.zero		1


	//   ....[29]....
        /*02f4*/ 	.word	0x00000c30
        /*02f8*/ 	.word	0x000000ff
        /*02fc*/ 	.word	0x000000e8
        /*0300*/ 	.short	0x0100
        /*0302*/ 	.byte	0x04
	.zero		1


	//   ....[30]....
        /*0304*/ 	.word	0x00000d20
        /*0308*/ 	.word	0x000000ff
        /*030c*/ 	.word	0x000000f0
        /*0310*/ 	.short	0x0100
        /*0312*/ 	.byte	0x04
	.zero		1


	//   ....[31]....
        /*0314*/ 	.word	0x00000d30
        /*0318*/ 	.word	0x000000ff
        /*031c*/ 	.word	0x00000100
        /*0320*/ 	.short	0x0100
        /*0322*/ 	.byte	0x04
	.zero		1


	//   ....[32]....
        /*0324*/ 	.word	0x00000d40
        /*0328*/ 	.word	0x000000ff
        /*032c*/ 	.word	0x000000f8
        /*0330*/ 	.short	0x0100
        /*0332*/ 	.byte	0x04
	.zero		1


	//   ....[33]....
        /*0334*/ 	.word	0x00000d50
        /*0338*/ 	.word	0x000000ff
        /*033c*/ 	.word	0x00000108
        /*0340*/ 	.short	0x0100
        /*0342*/ 	.byte	0x04
	.zero		1


	//   ....[34]....
        /*0344*/ 	.word	0x00000e50
        /*0348*/ 	.word	0x000000ff
        /*034c*/ 	.word	0x00000110
        /*0350*/ 	.short	0x0100
        /*0352*/ 	.byte	0x06
	.zero		1


	//   ....[35]....
        /*0354*/ 	.word	0x000019d0
        /*0358*/ 	.word	0x00000000
        /*035c*/ 	.word	0x00000100
        /*0360*/ 	.short	0x010a
        /*0362*/ 	.byte	0xff
	.zero		1


	//   ....[36]....
        /*0364*/ 	.word	0x00001a00
        /*0368*/ 	.word	0x00000000
        /*036c*/ 	.word	0x000000f0
        /*0370*/ 	.short	0x0101
        /*0372*/ 	.byte	0xff
	.zero		1


	//   ....[37]....
        /*0374*/ 	.word	0x00001ac0
        /*0378*/ 	.word	0x000000ff
        /*037c*/ 	.word	0x00000020
        /*0380*/ 	.short	0x010a
        /*0382*/ 	.byte	0x04
	.zero		1


	//   ....[38]....
        /*0384*/ 	.word	0x00001b80
        /*0388*/ 	.word	0x000000ff
        /*038c*/ 	.word	0x00000020
        /*0390*/ 	.short	0x010a
        /*0392*/ 	.byte	0x21
	.zero		1


	//   ....[39]....
        /*0394*/ 	.word	0x00001d50
        /*0398*/ 	.word	0x000000ff
        /*039c*/ 	.word	0x00000020
        /*03a0*/ 	.short	0x010a
        /*03a2*/ 	.byte	0x07
	.zero		1


	//   ....[40]....
        /*03a4*/ 	.word	0x00001e50
        /*03a8*/ 	.word	0x000000ff
        /*03ac*/ 	.word	0x00000088
        /*03b0*/ 	.short	0x0101
        /*03b2*/ 	.byte	0x06
	.zero		1


	//   ....[41]....
        /*03b4*/ 	.word	0x00001e70
        /*03b8*/ 	.word	0x000000ff
        /*03bc*/ 	.word	0x00000020
        /*03c0*/ 	.short	0x010a
        /*03c2*/ 	.byte	0x04
	.zero		1


	//   ....[42]....
        /*03c4*/ 	.word	0x00001ef0
        /*03c8*/ 	.word	0x000000ff
        /*03cc*/ 	.word	0x00000020
        /*03d0*/ 	.short	0x010a
        /*03d2*/ 	.byte	0x11
	.zero		1


	//   ....[43]....
        /*03d4*/ 	.word	0x00002080
        /*03d8*/ 	.word	0x000000ff
        /*03dc*/ 	.word	0x00000020
        /*03e0*/ 	.short	0x010a
        /*03e2*/ 	.byte	0x08
	.zero		1


	//   ....[44]....
        /*03e4*/ 	.word	0x000021f0
        /*03e8*/ 	.word	0x00000003
        /*03ec*/ 	.word	0x00000090
        /*03f0*/ 	.short	0x010a
        /*03f2*/ 	.byte	0xff
	.zero		1


	//   ....[45]....
        /*03f4*/ 	.word	0x00002340
        /*03f8*/ 	.word	0x00000000
        /*03fc*/ 	.word	0x00000000
        /*0400*/ 	.short	0x0101
        /*0402*/ 	.byte	0xff
	.zero		1


	//   ....[46]....
        /*0404*/ 	.word	0x000028f0
        /*0408*/ 	.word	0x000000ff
        /*040c*/ 	.word	0x00000000
        /*0410*/ 	.short	0x010a
        /*0412*/ 	.byte	0x04
	.zero		1


	//   ....[47]....
        /*0414*/ 	.word	0x00002980
        /*0418*/ 	.word	0x000000ff
        /*041c*/ 	.word	0x00000000
        /*0420*/ 	.short	0x010a
        /*0422*/ 	.byte	0x05
	.zero		1


	//   ....[48]....
        /*0424*/ 	.word	0x00002a10
        /*0428*/ 	.word	0x000000ff
        /*042c*/ 	.word	0x00000000
        /*0430*/ 	.short	0x010a
        /*0432*/ 	.byte	0x05
	.zero		1


	//   ....[49]....
        /*0434*/ 	.word	0x00002ab0
        /*0438*/ 	.word	0x00000000
        /*043c*/ 	.word	0x00000000
        /*0440*/ 	.short	0x010a
        /*0442*/ 	.byte	0xff
	.zero		1


	//   ....[50]....
        /*0444*/ 	.word	0x00002bd0
        /*0448*/ 	.word	0x00000002
        /*044c*/ 	.word	0x000000f0
        /*0450*/ 	.short	0x010a
        /*0452*/ 	.byte	0xff
	.zero		1


	//   ....[51]....
        /*0454*/ 	.word	0x00002c40
        /*0458*/ 	.word	0x00000002
        /*045c*/ 	.word	0x00000000
        /*0460*/ 	.short	0x0101
        /*0462*/ 	.byte	0xff
	.zero		1


	//   ....[52]....
        /*0464*/ 	.word	0x00002c60
        /*0468*/ 	.word	0x000000ff
        /*046c*/ 	.word	0x000000a0
        /*0470*/ 	.short	0x010a
        /*0472*/ 	.byte	0x04
	.zero		1


	//   ....[53]....
        /*0474*/ 	.word	0x00002d80
        /*0478*/ 	.word	0x00000002
        /*047c*/ 	.word	0x00000090
        /*0480*/ 	.short	0x010a
        /*0482*/ 	.byte	0xff
	.zero		1


	//   ....[54]....
        /*0484*/ 	.word	0x00002e80
        /*0488*/ 	.word	0x00000002
        /*048c*/ 	.word	0x00000000
        /*0490*/ 	.short	0x0101
        /*0492*/ 	.byte	0xff
	.zero		1


	//   ....[55]....
        /*0494*/ 	.word	0x00002f10
        /*0498*/ 	.word	0x000000ff
        /*049c*/ 	.word	0x000000a0
        /*04a0*/ 	.short	0x0106
        /*04a2*/ 	.byte	0x04
	.zero		1


	//   ....[56]....
        /*04a4*/ 	.word	0x00002f30
        /*04a8*/ 	.word	0x000000ff
        /*04ac*/ 	.word	0x000000a0
        /*04b0*/ 	.short	0x010a
        /*04b2*/ 	.byte	0x04
	.zero		1


	//   ....[57]....
        /*04b4*/ 	.word	0x00002fc0
        /*04b8*/ 	.word	0x000000ff
        /*04bc*/ 	.word	0x000000a0
        /*04c0*/ 	.short	0x0106
        /*04c2*/ 	.byte	0x07
	.zero		1


	//   ....[58]....
        /*04c4*/ 	.word	0x00003000
        /*04c8*/ 	.word	0x00000000
        /*04cc*/ 	.word	0x000000a0
        /*04d0*/ 	.short	0x010a
        /*04d2*/ 	.byte	0xff
	.zero		1


	//   ....[59]....
        /*04d4*/ 	.word	0x00003240
        /*04d8*/ 	.word	0x000000ff
        /*04dc*/ 	.word	0x00000008
        /*04e0*/ 	.short	0x010a
        /*04e2*/ 	.byte	0x05
	.zero		1


	//   ....[60]....
        /*04e4*/ 	.word	0x00003260
        /*04e8*/ 	.word	0x000000ff
        /*04ec*/ 	.word	0x00000008
        /*04f0*/ 	.short	0x010a
        /*04f2*/ 	.byte	0x05
	.zero		1


	//   ....[61]....
        /*04f4*/ 	.word	0x000033f0
        /*04f8*/ 	.word	0x000000ff
        /*04fc*/ 	.word	0x00000008
        /*0500*/ 	.short	0x010a
        /*0502*/ 	.byte	0x05
	.zero		1


	//   ....[62]....
        /*0504*/ 	.word	0x00003410
        /*0508*/ 	.word	0x000000ff
        /*050c*/ 	.word	0x00000008
        /*0510*/ 	.short	0x010a
        /*0512*/ 	.byte	0x05
	.zero		1


	//   ....[63]....
        /*0514*/ 	.word	0x000034d0
        /*0518*/ 	.word	0x000000ff
        /*051c*/ 	.word	0x00000000
        /*0520*/ 	.short	0x0101
        /*0522*/ 	.byte	0x04
	.zero		1


	//   ....[64]....
        /*0524*/ 	.word	0x00003810
        /*0528*/ 	.word	0x00000000
        /*052c*/ 	.word	0x00000090
        /*0530*/ 	.short	0x010a
        /*0532*/ 	.byte	0xff
	.zero		1


	//   ....[65]....
        /*0534*/ 	.word	0x000038d0
        /*0538*/ 	.word	0x00000000
        /*053c*/ 	.word	0x00000000
        /*0540*/ 	.short	0x0101
        /*0542*/ 	.byte	0xff
	.zero		1


	//   ....[66]....
        /*0544*/ 	.word	0x00003990
        /*0548*/ 	.word	0x000000ff
        /*054c*/ 	.word	0x00000000
        /*0550*/ 	.short	0x010a
        /*0552*/ 	.byte	0x04
	.zero		1


	//   ....[67]....
        /*0554*/ 	.word	0x000039a0
        /*0558*/ 	.word	0x000000ff
        /*055c*/ 	.word	0x000000d0
        /*0560*/ 	.short	0x010a
        /*0562*/ 	.byte	0x1f
	.zero		1


	//   ....[68]....
        /*0564*/ 	.word	0x00003a50
        /*0568*/ 	.word	0x000000ff
        /*056c*/ 	.word	0x00000000
        /*0570*/ 	.short	0x010a
        /*0572*/ 	.byte	0x05
	.zero		1


	//   ....[69]....
        /*0574*/ 	.word	0x00003b80
        /*0578*/ 	.word	0x000000ff
        /*057c*/ 	.word	0x00000000
        /*0580*/ 	.short	0x010a
        /*0582*/ 	.byte	0x04
	.zero		1


	//   ....[70]....
        /*0584*/ 	.word	0x00003e80
        /*0588*/ 	.word	0x000000ff
        /*058c*/ 	.word	0x00000000
        /*0590*/ 	.short	0x010a
        /*0592*/ 	.byte	0x04
	.zero		1


	//   ....[71]....
        /*0594*/ 	.word	0x00003f10
        /*0598*/ 	.word	0x000000ff
        /*059c*/ 	.word	0x00000000
        /*05a0*/ 	.short	0x010a
        /*05a2*/ 	.byte	0x05
	.zero		1


	//   ....[72]....
        /*05a4*/ 	.word	0x00003fa0
        /*05a8*/ 	.word	0x000000ff
        /*05ac*/ 	.word	0x00000000
        /*05b0*/ 	.short	0x010a
        /*05b2*/ 	.byte	0x05
	.zero		1


	//   ....[73]....
        /*05b4*/ 	.word	0x00004040
        /*05b8*/ 	.word	0x00000000
        /*05bc*/ 	.word	0x00000000
        /*05c0*/ 	.short	0x010a
        /*05c2*/ 	.byte	0xff
	.zero		1


	//   ....[74]....
        /*05c4*/ 	.word	0x00004080
        /*05c8*/ 	.word	0x00000000
        /*05cc*/ 	.word	0x00000000
        /*05d0*/ 	.short	0x010a
        /*05d2*/ 	.byte	0xff
	.zero		1


	//   ....[75]....
        /*05d4*/ 	.word	0x000040f0
        /*05d8*/ 	.word	0x000000ff
        /*05dc*/ 	.word	0x00000000
        /*05e0*/ 	.short	0x0101
        /*05e2*/ 	.byte	0x04
	.zero		1


	//   ....[76]....
        /*05e4*/ 	.word	0x00004130
        /*05e8*/ 	.word	0x000000ff
        /*05ec*/ 	.word	0x00000110
        /*05f0*/ 	.short	0x010a
        /*05f2*/ 	.byte	0x1a
	.zero		1


	//   ....[77]....
        /*05f4*/ 	.word	0x00004180
        /*05f8*/ 	.word	0x000000ff
        /*05fc*/ 	.word	0x00000000
        /*0600*/ 	.short	0x0101
        /*0602*/ 	.byte	0x04
	.zero		1


	//   ....[78]....
        /*0604*/ 	.word	0x00004660
        /*0608*/ 	.word	0x00000008
        /*060c*/ 	.word	0x00000090
        /*0610*/ 	.short	0x010a
        /*0612*/ 	.byte	0xff
	.zero		1


	//   ....[79]....
        /*0614*/ 	.word	0x000047d0
        /*0618*/ 	.word	0x00000000
        /*061c*/ 	.word	0x00000000
        /*0620*/ 	.short	0x0101
        /*0622*/ 	.byte	0xff
	.zero		1


	//   ....[80]....
        /*0624*/ 	.word	0x00004cb0
        /*0628*/ 	.word	0x000000ff
        /*062c*/ 	.word	0x00000088
        /*0630*/ 	.short	0x010a
        /*0632*/ 	.byte	0x15
	.zero		1


	//   ....[81]....
        /*0634*/ 	.word	0x00004e40
        /*0638*/ 	.word	0x000000ff
        /*063c*/ 	.word	0x00000060
        /*0640*/ 	.short	0x010a
        /*0642*/ 	.byte	0x15
	.zero		1


	//   ....[82]....
        /*0644*/ 	.word	0x00005010
        /*0648*/ 	.word	0x000000ff
        /*064c*/ 	.word	0x00000040
        /*0650*/ 	.short	0x010b
        /*0652*/ 	.byte	0x15
	.zero		1


	//   ....[83]....
        /*0654*/ 	.word	0x00005030
        /*0658*/ 	.word	0x000000ff
        /*065c*/ 	.word	0x00000000
        /*0660*/ 	.short	0x0101
        /*0662*/ 	.byte	0x04
	.zero		1


	//   ....[84]....
        /*0664*/ 	.word	0x00005040
        /*0668*/ 	.word	0x000000ff
        /*066c*/ 	.word	0x00000068
        /*0670*/ 	.short	0x010a
        /*0672*/ 	.byte	0x15
	.zero		1


	//   ....[85]....
        /*0674*/ 	.word	0x000051f0
        /*0678*/ 	.word	0x000000ff
        /*067c*/ 	.word	0x00000048
        /*0680*/ 	.short	0x010b
        /*0682*/ 	.byte	0x15
	.zero		1


	//   ....[86]....
        /*0684*/ 	.word	0x00005210
        /*0688*/ 	.word	0x000000ff
        /*068c*/ 	.word	0x00000000
        /*0690*/ 	.short	0x0101
        /*0692*/ 	.byte	0x04
	.zero		1


	//   ....[87]....
        /*0694*/ 	.word	0x00005220
        /*0698*/ 	.word	0x000000ff
        /*069c*/ 	.word	0x00000070
        /*06a0*/ 	.short	0x010a
        /*06a2*/ 	.byte	0x15
	.zero		1


	//   ....[88]....
        /*06a4*/ 	.word	0x000053f0
        /*06a8*/ 	.word	0x000000ff
        /*06ac*/ 	.word	0x00000050
        /*06b0*/ 	.short	0x010b
        /*06b2*/ 	.byte	0x15
	.zero		1


	//   ....[89]....
        /*06b4*/ 	.word	0x00005410
        /*06b8*/ 	.word	0x000000ff
        /*06bc*/ 	.word	0x00000000
        /*06c0*/ 	.short	0x0101
        /*06c2*/ 	.byte	0x04
	.zero		1


	//   ....[90]....
        /*06c4*/ 	.word	0x00005420
        /*06c8*/ 	.word	0x000000ff
        /*06cc*/ 	.word	0x00000078
        /*06d0*/ 	.short	0x010a
        /*06d2*/ 	.byte	0x15
	.zero		1


	//   ....[91]....
        /*06d4*/ 	.word	0x00005670
        /*06d8*/ 	.word	0x000000ff
        /*06dc*/ 	.word	0x00000058
        /*06e0*/ 	.short	0x010b
        /*06e2*/ 	.byte	0x15
	.zero		1


	//   ....[92]....
        /*06e4*/ 	.word	0x00005680
        /*06e8*/ 	.word	0x000000ff
        /*06ec*/ 	.word	0x00000000
        /*06f0*/ 	.short	0x0101
        /*06f2*/ 	.byte	0x34
	.zero		1


	//   ....[93]....
        /*06f4*/ 	.word	0x000056b0
        /*06f8*/ 	.word	0x000000ff
        /*06fc*/ 	.word	0x00000060
        /*0700*/ 	.short	0x010a
        /*0702*/ 	.byte	0x15
	.zero		1


	//   ....[94]....
        /*0704*/ 	.word	0x000056d0
        /*0708*/ 	.word	0x000000ff
        /*070c*/ 	.word	0x00000068
        /*0710*/ 	.short	0x010a
        /*0712*/ 	.byte	0x15
	.zero		1


	//   ....[95]....
        /*0714*/ 	.word	0x000056f0
        /*0718*/ 	.word	0x000000ff
        /*071c*/ 	.word	0x00000070
        /*0720*/ 	.short	0x010a
        /*0722*/ 	.byte	0x15
	.zero		1


	//   ....[96]....
        /*0724*/ 	.word	0x00005730
        /*0728*/ 	.word	0x00000000
        /*072c*/ 	.word	0x00000078
        /*0730*/ 	.short	0x010a
        /*0732*/ 	.byte	0xff
	.zero		1


	//   ....[97]....
        /*0734*/ 	.word	0x00005a70
        /*0738*/ 	.word	0x00000003
        /*073c*/ 	.word	0x00000090
        /*0740*/ 	.short	0x010a
        /*0742*/ 	.byte	0xff
	.zero		1


	//   ....[98]....
        /*0744*/ 	.word	0x00005bf0
        /*0748*/ 	.word	0x00000000
        /*074c*/ 	.word	0x00000000
        /*0750*/ 	.short	0x0101
        /*0752*/ 	.byte	0xff
	.zero		1


	//   ....[99]....
        /*0754*/ 	.word	0x00006730
        /*0758*/ 	.word	0x000000ff
        /*075c*/ 	.word	0x00000040
        /*0760*/ 	.short	0x010a
        /*0762*/ 	.byte	0x2b
	.zero		1


	//   ....[100]....
        /*0764*/ 	.word	0x00006770
        /*0768*/ 	.word	0x00000035
        /*076c*/ 	.word	0x000000b0
        /*0770*/ 	.short	0x010a
        /*0772*/ 	.byte	0xff
	.zero		1


	//   ....[101]....
        /*0774*/ 	.word	0x00006880
        /*0778*/ 	.word	0x000000ff
        /*077c*/ 	.word	0x00000040
        /*0780*/ 	.short	0x010a
        /*0782*/ 	.byte	0x2b
	.zero		1


	//   ....[102]....
        /*0784*/ 	.word	0x00006950
        /*0788*/ 	.word	0x00000035
        /*078c*/ 	.word	0x000000b0
        /*0790*/ 	.short	0x010a
        /*0792*/ 	.byte	0xff
	.zero		1


	//   ....[103]....
        /*0794*/ 	.word	0x00007110
        /*0798*/ 	.word	0x00000000
        /*079c*/ 	.word	0x00000000
        /*07a0*/ 	.short	0x0101
        /*07a2*/ 	.byte	0xff
	.zero		1


	//   ....[104]....
        /*07a4*/ 	.word	0x00007120
        /*07a8*/ 	.word	0x00000002
        /*07ac*/ 	.word	0x00000040
        /*07b0*/ 	.short	0x010a
        /*07b2*/ 	.byte	0xff
	.zero		1


	//   ....[105]....
        /*07b4*/ 	.word	0x000071e0
        /*07b8*/ 	.word	0x00000002
        /*07bc*/ 	.word	0x00000040
        /*07c0*/ 	.short	0x010a
        /*07c2*/ 	.byte	0xff
	.zero		1


	//   ....[106]....
        /*07c4*/ 	.word	0x000079e0
        /*07c8*/ 	.word	0x00000000
        /*07cc*/ 	.word	0x00000000
        /*07d0*/ 	.short	0x0101
        /*07d2*/ 	.byte	0xff
	.zero		1


	//   ....[107]....
        /*07d4*/ 	.word	0x00007a00
        /*07d8*/ 	.word	0x00000002
        /*07dc*/ 	.word	0x00000040
        /*07e0*/ 	.short	0x010a
        /*07e2*/ 	.byte	0xff
	.zero		1


	//   ....[108]....
        /*07e4*/ 	.word	0x00007ab0
        /*07e8*/ 	.word	0x00000002
        /*07ec*/ 	.word	0x00000040
        /*07f0*/ 	.short	0x010a
        /*07f2*/ 	.byte	0xff
	.zero		1


	//   ....[109]....
        /*07f4*/ 	.word	0x000082b0
        /*07f8*/ 	.word	0x00000000
        /*07fc*/ 	.word	0x00000000
        /*0800*/ 	.short	0x0101
        /*0802*/ 	.byte	0xff
	.zero		1


	//   ....[110]....
        /*0804*/ 	.word	0x000082d0
        /*0808*/ 	.word	0x00000003
        /*080c*/ 	.word	0x00000040
        /*0810*/ 	.short	0x010a
        /*0812*/ 	.byte	0xff
	.zero		1


	//   ....[111]....
        /*0814*/ 	.word	0x00008380
        /*0818*/ 	.word	0x00000003
        /*081c*/ 	.word	0x00000040
        /*0820*/ 	.short	0x010a
        /*0822*/ 	.byte	0xff
	.zero		1


	//   ....[112]....
        /*0824*/ 	.word	0x00008630
        /*0828*/ 	.word	0x00000035
        /*082c*/ 	.word	0x00000000
        /*0830*/ 	.short	0x0101
        /*0832*/ 	.byte	0xff
	.zero		1


	//   ....[113]....
        /*0834*/ 	.word	0x00008bd0
        /*0838*/ 	.word	0x00000000
        /*083c*/ 	.word	0x00000000
        /*0840*/ 	.short	0x0101
        /*0842*/ 	.byte	0xff
	.zero		1


	//   ....[114]....
        /*0844*/ 	.word	0x00008e60
        /*0848*/ 	.word	0x000000ff
        /*084c*/ 	.word	0x00000000
        /*0850*/ 	.short	0x0101
        /*0852*/ 	.byte	0x04
	.zero		1


	//   ....[115]....
        /*0854*/ 	.word	0x00008e80
        /*0858*/ 	.word	0x00000000
        /*085c*/ 	.word	0x00000100
        /*0860*/ 	.short	0x010a
        /*0862*/ 	.byte	0xff
	.zero		1


	//   ....[116]....
        /*0864*/ 	.word	0x00008ee0
        /*0868*/ 	.word	0x00000000
        /*086c*/ 	.word	0x00000020
        /*0870*/ 	.short	0x010a
        /*0872*/ 	.byte	0xff
	.zero		1


	//   ....[117]....
        /*0874*/ 	.word	0x00008f40
        /*0878*/ 	.word	0x00000000
        /*087c*/ 	.word	0x00000020
        /*0880*/ 	.short	0x010a
        /*0882*/ 	.byte	0xff
	.zero		1


	//   ....[118]....
        /*0884*/ 	.word	0x00008f90
        /*0888*/ 	.word	0x00000003
        /*088c*/ 	.word	0x00000090
        /*0890*/ 	.short	0x010a
        /*0892*/ 	.byte	0xff
	.zero		1


	//   ....[119]....
        /*0894*/ 	.word	0x00008ff0
        /*0898*/ 	.word	0x00000000
        /*089c*/ 	.word	0x00000000
        /*08a0*/ 	.short	0x010a
        /*08a2*/ 	.byte	0xff
	.zero		1


	//   ....[120]....
        /*08a4*/ 	.word	0x00009050
        /*08a8*/ 	.word	0x00000000
        /*08ac*/ 	.word	0x00000000
        /*08b0*/ 	.short	0x010a
        /*08b2*/ 	.byte	0xff
	.zero		1


	//   ....[121]....
        /*08b4*/ 	.word	0x000090b0
        /*08b8*/ 	.word	0x00000000
        /*08bc*/ 	.word	0x00000000
        /*08c0*/ 	.short	0x010a
        /*08c2*/ 	.byte	0xff
	.zero		1


	//   ....[122]....
        /*08c4*/ 	.word	0x00009100
        /*08c8*/ 	.word	0x00000002
        /*08cc*/ 	.word	0x000000f0
        /*08d0*/ 	.short	0x010a
        /*08d2*/ 	.byte	0xff
	.zero		1


	//   ....[123]....
        /*08d4*/ 	.word	0x00009160
        /*08d8*/ 	.word	0x00000002
        /*08dc*/ 	.word	0x000000a0
        /*08e0*/ 	.short	0x010a
        /*08e2*/ 	.byte	0xff
	.zero		1


	//   ....[124]....
        /*08e4*/ 	.word	0x000091b0
        /*08e8*/ 	.word	0x00000002
        /*08ec*/ 	.word	0x00000090
        /*08f0*/ 	.short	0x010a
        /*08f2*/ 	.byte	0xff
	.zero		1


	//   ....[125]....
        /*08f4*/ 	.word	0x00009210
        /*08f8*/ 	.word	0x00000000
        /*08fc*/ 	.word	0x000000a0
        /*0900*/ 	.short	0x010a
        /*0902*/ 	.byte	0xff
	.zero		1


	//   ....[126]....
        /*0904*/ 	.word	0x00009270
        /*0908*/ 	.word	0x00000005
        /*090c*/ 	.word	0x00000008
        /*0910*/ 	.short	0x010a
        /*0912*/ 	.byte	0xff
	.zero		1


	//   ....[127]....
        /*0914*/ 	.word	0x00009350
        /*0918*/ 	.word	0x00000000
        /*091c*/ 	.word	0x00000008
        /*0920*/ 	.short	0x010a
        /*0922*/ 	.byte	0xff
	.zero		1


	//   ....[128]....
        /*0924*/ 	.word	0x000093a0
        /*0928*/ 	.word	0x00000000
        /*092c*/ 	.word	0x00000090
        /*0930*/ 	.short	0x010a
        /*0932*/ 	.byte	0xff
	.zero		1


	//   ....[129]....
        /*0934*/ 	.word	0x00009400
        /*0938*/ 	.word	0x00000000
        /*093c*/ 	.word	0x000000d0
        /*0940*/ 	.short	0x010a
        /*0942*/ 	.byte	0xff
	.zero		1


	//   ....[130]....
        /*0944*/ 	.word	0x00009460
        /*0948*/ 	.word	0x00000000
        /*094c*/ 	.word	0x00000000
        /*0950*/ 	.short	0x010a
        /*0952*/ 	.byte	0xff
	.zero		1


	//   ....[131]....
        /*0954*/ 	.word	0x000094c0
        /*0958*/ 	.word	0x00000000
        /*095c*/ 	.word	0x00000000
        /*0960*/ 	.short	0x010a
        /*0962*/ 	.byte	0xff
	.zero		1


	//   ....[132]....
        /*0964*/ 	.word	0x00009520
        /*0968*/ 	.word	0x00000000
        /*096c*/ 	.word	0x00000000
        /*0970*/ 	.short	0x010a
        /*0972*/ 	.byte	0xff
	.zero		1


	//   ....[133]....
        /*0974*/ 	.word	0x00009580
        /*0978*/ 	.word	0x00000000
        /*097c*/ 	.word	0x00000000
        /*0980*/ 	.short	0x010a
        /*0982*/ 	.byte	0xff
	.zero		1


	//   ....[134]....
        /*0984*/ 	.word	0x000095e0
        /*0988*/ 	.word	0x00000000
        /*098c*/ 	.word	0x00000110
        /*0990*/ 	.short	0x010a
        /*0992*/ 	.byte	0xff
	.zero		1


	//   ....[135]....
        /*0994*/ 	.word	0x00009630
        /*0998*/ 	.word	0x00000008
        /*099c*/ 	.word	0x00000090
        /*09a0*/ 	.short	0x010a
        /*09a2*/ 	.byte	0xff
	.zero		1


	//   ....[136]....
        /*09a4*/ 	.word	0x00009690
        /*09a8*/ 	.word	0x00000000
        /*09ac*/ 	.word	0x00000088
        /*09b0*/ 	.short	0x010a
        /*09b2*/ 	.byte	0xff
	.zero		1


	//   ....[137]....
        /*09b4*/ 	.word	0x000096f0
        /*09b8*/ 	.word	0x00000000
        /*09bc*/ 	.word	0x00000060
        /*09c0*/ 	.short	0x010a
        /*09c2*/ 	.byte	0xff
	.zero		1


	//   ....[138]....
        /*09c4*/ 	.word	0x00009750
        /*09c8*/ 	.word	0x00000000
        /*09cc*/ 	.word	0x00000068
        /*09d0*/ 	.short	0x010a
        /*09d2*/ 	.byte	0xff
	.zero		1


	//   ....[139]....
        /*09d4*/ 	.word	0x000097b0
        /*09d8*/ 	.word	0x00000000
        /*09dc*/ 	.word	0x00000070
        /*09e0*/ 	.short	0x010a
        /*09e2*/ 	.byte	0xff
	.zero		1


	//   ....[140]....
        /*09e4*/ 	.word	0x00009810
        /*09e8*/ 	.word	0x00000000
        /*09ec*/ 	.word	0x00000078
        /*09f0*/ 	.short	0x010a
        /*09f2*/ 	.byte	0xff
	.zero		1


	//   ....[141]....
        /*09f4*/ 	.word	0x00009870
        /*09f8*/ 	.word	0x00000000
        /*09fc*/ 	.word	0x00000060
        /*0a00*/ 	.short	0x010a
        /*0a02*/ 	.byte	0xff
	.zero		1


	//   ....[142]....
        /*0a04*/ 	.word	0x000098d0
        /*0a08*/ 	.word	0x00000000
        /*0a0c*/ 	.word	0x00000068
        /*0a10*/ 	.short	0x010a
        /*0a12*/ 	.byte	0xff
	.zero		1


	//   ....[143]....
        /*0a14*/ 	.word	0x00009930
        /*0a18*/ 	.word	0x00000000
        /*0a1c*/ 	.word	0x00000070
        /*0a20*/ 	.short	0x010a
        /*0a22*/ 	.byte	0xff
	.zero		1


	//   ....[144]....
        /*0a24*/ 	.word	0x00009980
        /*0a28*/ 	.word	0x00000003
        /*0a2c*/ 	.word	0x00000090
        /*0a30*/ 	.short	0x010a
        /*0a32*/ 	.byte	0xff
	.zero		1


	//   ....[145]....
        /*0a34*/ 	.word	0x000099e0
        /*0a38*/ 	.word	0x00000002
        /*0a3c*/ 	.word	0x00000040
        /*0a40*/ 	.short	0x010a
        /*0a42*/ 	.byte	0xff
	.zero		1


	//   ....[146]....
        /*0a44*/ 	.word	0x00009a30
        /*0a48*/ 	.word	0x00000035
        /*0a4c*/ 	.word	0x000000b0
        /*0a50*/ 	.short	0x010a
        /*0a52*/ 	.byte	0xff
	.zero		1


	//   ....[147]....
        /*0a54*/ 	.word	0x00009a80
        /*0a58*/ 	.word	0x00000002
        /*0a5c*/ 	.word	0x00000040
        /*0a60*/ 	.short	0x010a
        /*0a62*/ 	.byte	0xff
	.zero		1


	//   ....[148]....
        /*0a64*/ 	.word	0x00009ad0
        /*0a68*/ 	.word	0x00000002
        /*0a6c*/ 	.word	0x00000040
        /*0a70*/ 	.short	0x010a
        /*0a72*/ 	.byte	0xff
	.zero		1


	//   ....[149]....
        /*0a74*/ 	.word	0x00009b20
        /*0a78*/ 	.word	0x00000003
        /*0a7c*/ 	.word	0x00000040
        /*0a80*/ 	.short	0x010a
        /*0a82*/ 	.byte	0xff
	.zero		1


	//----- nvinfo : EIATTR_NUM_MBARRIERS
	.align		4
.L_47:
        /*0a84*/ 	.byte	0x03, 0x38
        /*0a86*/ 	.short	0x0023


	//----- nvinfo : EIATTR_EXIT_INSTR_OFFSETS
	.align		4
        /*0a88*/ 	.byte	0x04, 0x1c
        /*0a8a*/ 	.short	(.L_49 - .L_48)


	//   ....[0]....
.L_48:
        /*0a8c*/ 	.word	0x00002ae0


	//   ....[1]....
        /*0a90*/ 	.word	0x00002fd0


	//   ....[2]....
        /*0a94*/ 	.word	0x00003030


	//   ....[3]....
        /*0a98*/ 	.word	0x000043b0


	//   ....[4]....
        /*0a9c*/ 	.word	0x00005760


	//   ....[5]....
        /*0aa0*/ 	.word	0x000057a0


	//   ....[6]....
        /*0aa4*/ 	.word	0x00008d50


	//   ....[7]....
        /*0aa8*/ 	.word	0x00008dd0


	//   ....[8]....
        /*0aac*/ 	.word	0x00008e00


	//   ....[9]....
        /*0ab0*/ 	.word	0x00008e70


	//----- nvinfo : EIATTR_MAX_THREADS
	.align		4
.L_49:
        /*0ab4*/ 	.byte	0x04, 0x05
        /*0ab6*/ 	.short	(.L_51 - .L_50)
.L_50:
        /*0ab8*/ 	.word	0x00000100
        /*0abc*/ 	.word	0x00000001
        /*0ac0*/ 	.word	0x00000001


	//----- nvinfo : EIATTR_CRS_STACK_SIZE
	.align		4
.L_51:
        /*0ac4*/ 	.byte	0x04, 0x1e
        /*0ac6*/ 	.short	(.L_53 - .L_52)
.L_52:
        /*0ac8*/ 	.word	0x00000000


	//----- nvinfo : EIATTR_CBANK_PARAM_SIZE
	.align		4
.L_53:
        /*0acc*/ 	.byte	0x03, 0x19
        /*0ace*/ 	.short	0x0800


	//----- nvinfo : EIATTR_PARAM_CBANK
	.align		4
        /*0ad0*/ 	.byte	0x04, 0x0a
        /*0ad2*/ 	.short	(.L_55 - .L_54)
	.align		4
.L_54:
        /*0ad4*/ 	.word	index@(.nv.constant0._ZN7cutlass13device_kernelINS_4gemm6kernel13GemmUniversalIN4cute5tupleIJiiiiEEENS1_10collective13CollectiveMmaINS1_35MainloopSm100TmaUmmaWarpSpecializedILi4ELi2ELi4ENS5_IJNS4_1CILi4EEENSA_ILi1EEESC_EEEEENS5_IJNSA_ILi128EEESF_NSA_ILi64EEEEEENS_6half_tENS5_IJlSC_lEEESI_SJ_NS4_8TiledMMAINS4_8MMA_AtomIJNS4_26SM100_MMA_F16BF16_2x1SM_SSISI_SI_fLi128ELi128ELNS4_4UMMA5MajorE0ELSO_0ELNSN_7ScaleInE0ELSP_0EEEEEENS4_6LayoutINS5_IJSC_SC_SC_EEENS5_IJNSA_ILi0EEESU_SU_EEEEENS5_IJNS4_10UnderscoreESX_SX_EEEEENS4_18SM100_TMA_2SM_LOADENS4_14ComposedLayoutINS4_7SwizzleILi3ELi4ELi3EEENS4_18smem_ptr_flag_bitsILi16EEENSS_INS5_IJNSA_ILi8EEESG_EEENS5_IJSG_SC_EEEEEEEvNS4_8identityENS4_28SM100_TMA_2SM_LOAD_MULTICASTES1A_vS1B_EENS_8epilogue10collective18CollectiveEpilogueINS1E_23Sm100TmaWarpSpecializedILi4ELi2ELi16ELb1ELb0EEEJNS5_IJSG_SF_SG_EEENS5_IJNSS_ISG_SC_EENSS_INS5_IJNSA_ILi16EEENSA_ILi2EEEEEENS5_IJSC_SG_EEEEEEEESI_SJ_SI_SJ_NS1E_6fusion15FusionCallbacksIS1I_NS1R_17LinearCombinationISI_fSI_fLNS_15FloatRoundStyleE2EEES1J_S1Q_JEEENS4_5SM1004TMEM4LOAD26SM100_TMEM_LOAD_32dp32b16xENS4_13SM90_TMA_LOADENS11_INS12_ILi1ELi4ELi3EEES15_NSS_INS5_IJS16_S1L_EEENS5_IJS1L_SC_EEEEEEENS4_39AutoVectorizingCopyWithAssumedAlignmentILi128EEENS4_14SM90_TMA_STOREES26_S28_S28_EEEvvEEEEvNT_6ParamsE)
        /*0ad8*/ 	.short	0x0380
        /*0ada*/ 	.short	0x0800


	//----- nvinfo : EIATTR_SW_WAR
	.align		4
.L_55:
        /*0adc*/ 	.byte	0x04, 0x36
        /*0ade*/ 	.short	(.L_57 - .L_56)
.L_56:
        /*0ae0*/ 	.word	0x00000008
.L_57:


//--------------------- .nv.callgraph             --------------------------
	.section	.nv.callgraph,"",@"SHT_CUDA_CALLGRAPH"
	.align	4
	.sectionentsize	8
	.align		4
        /*0000*/ 	.word	0x00000000
	.align		4
        /*0004*/ 	.word	0xffffffff
	.align		4
        /*0008*/ 	.word	index@(_ZN7cutlass13device_kernelINS_4gemm6kernel13GemmUniversalIN4cute5tupleIJiiiiEEENS1_10collective13CollectiveMmaINS1_35MainloopSm100TmaUmmaWarpSpecializedILi4ELi2ELi4ENS5_IJNS4_1CILi4EEENSA_ILi1EEESC_EEEEENS5_IJNSA_ILi128EEESF_NSA_ILi64EEEEEENS_6half_tENS5_IJlSC_lEEESI_SJ_NS4_8TiledMMAINS4_8MMA_AtomIJNS4_26SM100_MMA_F16BF16_2x1SM_SSISI_SI_fLi128ELi128ELNS4_4UMMA5MajorE0ELSO_0ELNSN_7ScaleInE0ELSP_0EEEEEENS4_6LayoutINS5_IJSC_SC_SC_EEENS5_IJNSA_ILi0EEESU_SU_EEEEENS5_IJNS4_10UnderscoreESX_SX_EEEEENS4_18SM100_TMA_2SM_LOADENS4_14ComposedLayoutINS4_7SwizzleILi3ELi4ELi3EEENS4_18smem_ptr_flag_bitsILi16EEENSS_INS5_IJNSA_ILi8EEESG_EEENS5_IJSG_SC_EEEEEEEvNS4_8identityENS4_28SM100_TMA_2SM_LOAD_MULTICASTES1A_vS1B_EENS_8epilogue10collective18CollectiveEpilogueINS1E_23Sm100TmaWarpSpecializedILi4ELi2ELi16ELb1ELb0EEEJNS5_IJSG_SF_SG_EEENS5_IJNSS_ISG_SC_EENSS_INS5_IJNSA_ILi16EEENSA_ILi2EEEEEENS5_IJSC_SG_EEEEEEEESI_SJ_SI_SJ_NS1E_6fusion15FusionCallbacksIS1I_NS1R_17LinearCombinationISI_fSI_fLNS_15FloatRoundStyleE2EEES1J_S1Q_JEEENS4_5SM1004TMEM4LOAD26SM100_TMEM_LOAD_32dp32b16xENS4_13SM90_TMA_LOADENS11_INS12_ILi1ELi4ELi3EEES15_NSS_INS5_IJS16_S1L_EEENS5_IJS1L_SC_EEEEEEENS4_39AutoVectorizingCopyWithAssumedAlignmentILi128EEENS4_14SM90_TMA_STOREES26_S28_S28_EEEvvEEEEvNT_6ParamsE)
	.align		4
        /*000c*/ 	.word	index@(__assertfail)
	.align		4
        /*0010*/ 	.word	0x00000000
	.align		4
        /*0014*/ 	.word	0xfffffffe
	.align		4
        /*0018*/ 	.word	0x00000000
	.align		4
        /*001c*/ 	.word	0xfffffffd
	.align		4
        /*0020*/ 	.word	0x00000000
	.align		4
        /*0024*/ 	.word	0xfffffffc


//--------------------- .nv.constant4             --------------------------
	.section	.nv.constant4,"a",@progbits
	.align	8
	.align		8
.nv.constant4:
        /*0000*/ 	.dword	__assertfail
	.align		8
        /*0008*/ 	.dword	__unnamed_1
	.align		8
        /*0010*/ 	.dword	__unnamed_2
	.align		8
        /*0018*/ 	.dword	_ZN40_INTERNAL_ade00a00_4_k_cu_3168d4e8_376134cuda3std3__45__cpo5beginE
	.align		8
        /*0020*/ 	.dword	_ZN40_INTERNAL_ade00a00_4_k_cu_3168d4e8_376134cuda3std3__45__cpo3endE
	.align		8
        /*0028*/ 	.dword	_ZN40_INTERNAL_ade00a00_4_k_cu_3168d4e8_376134cuda3std3__45__cpo6cbeginE
	.align		8
        /*0030*/ 	.dword	_ZN40_INTERNAL_ade00a00_4_k_cu_3168d4e8_376134cuda3std3__45__cpo4cendE
	.align		8
        /*0038*/ 	.dword	_ZN40_INTERNAL_ade00a00_4_k_cu_3168d4e8_376134cuda3std3__442_GLOBAL__N__ade00a00_4_k_cu_3168d4e8_376136ignoreE
	.align		8
        /*0040*/ 	.dword	_ZN40_INTERNAL_ade00a00_4_k_cu_3168d4e8_376134cuda3std3__419piecewise_constructE
	.align		8
        /*0048*/ 	.dword	_ZN40_INTERNAL_ade00a00_4_k_cu_3168d4e8_376134cuda3std3__48in_placeE
	.align		8
        /*0050*/ 	.dword	_ZN40_INTERNAL_ade00a00_4_k_cu_3168d4e8_376134cuda3std6ranges3__45__cpo4swapE
	.align		8
        /*0058*/ 	.dword	_ZN40_INTERNAL_ade00a00_4_k_cu_3168d4e8_376134cuda3std6ranges3__45__cpo9iter_moveE
	.align		8
        /*0060*/ 	.dword	_ZN40_INTERNAL_ade00a00_4_k_cu_3168d4e8_376134cute7productE
	.align		8
        /*0068*/ 	.dword	_ZN40_INTERNAL_ade00a00_4_k_cu_3168d4e8_376134cute1_E
	.align		8
        /*0070*/ 	.dword	$str$25
	.align		8
        /*0078*/ 	.dword	$str$26
	.align		8
        /*0080*/ 	.dword	$str$27
	.align		8
        /*0088*/ 	.dword	$str$28


//--------------------- .text._ZN7cutlass13device_kernelINS_4gemm6kernel13GemmUniversalIN4cute5tupleIJiiiiEEENS1_10collective13CollectiveMmaINS1_35MainloopSm100TmaUmmaWarpSpecializedILi4ELi2ELi4ENS5_IJNS4_1CILi4EEENSA_ILi1EEESC_EEEEENS5_IJNSA_ILi128EEESF_NSA_ILi64EEEEEENS_6half_tENS5_IJlSC_lEEESI_SJ_NS4_8TiledMMAINS4_8MMA_AtomIJNS4_26SM100_MMA_F16BF16_2x1SM_SSISI_SI_fLi128ELi128ELNS4_4UMMA5MajorE0ELSO_0ELNSN_7ScaleInE0ELSP_0EEEEEENS4_6LayoutINS5_IJSC_SC_SC_EEENS5_IJNSA_ILi0EEESU_SU_EEEEENS5_IJNS4_10UnderscoreESX_SX_EEEEENS4_18SM100_TMA_2SM_LOADENS4_14ComposedLayoutINS4_7SwizzleILi3ELi4ELi3EEENS4_18smem_ptr_flag_bitsILi16EEENSS_INS5_IJNSA_ILi8EEESG_EEENS5_IJSG_SC_EEEEEEEvNS4_8identityENS4_28SM100_TMA_2SM_LOAD_MULTICASTES1A_vS1B_EENS_8epilogue10collective18CollectiveEpilogueINS1E_23Sm100TmaWarpSpecializedILi4ELi2ELi16ELb1ELb0EEEJNS5_IJSG_SF_SG_EEENS5_IJNSS_ISG_SC_EENSS_INS5_IJNSA_ILi16EEENSA_ILi2EEEEEENS5_IJSC_SG_EEEEEEEESI_SJ_SI_SJ_NS1E_6fusion15FusionCallbacksIS1I_NS1R_17LinearCombinationISI_fSI_fLNS_15FloatRoundStyleE2EEES1J_S1Q_JEEENS4_5SM1004TMEM4LOAD26SM100_TMEM_LOAD_32dp32b16xENS4_13SM90_TMA_LOADENS11_INS12_ILi1ELi4ELi3EEES15_NSS_INS5_IJS16_S1L_EEENS5_IJS1L_SC_EEEEEEENS4_39AutoVectorizingCopyWithAssumedAlignmentILi128EEENS4_14SM90_TMA_STOREES26_S28_S28_EEEvvEEEEvNT_6ParamsE --------------------------
	.section	.text._ZN7cutlass13device_kernelINS_4gemm6kernel13GemmUniversalIN4cute5tupleIJiiiiEEENS1_10collective13CollectiveMmaINS1_35MainloopSm100TmaUmmaWarpSpecializedILi4ELi2ELi4ENS5_IJNS4_1CILi4EEENSA_ILi1EEESC_EEEEENS5_IJNSA_ILi128EEESF_NSA_ILi64EEEEEENS_6half_tENS5_IJlSC_lEEESI_SJ_NS4_8TiledMMAINS4_8MMA_AtomIJNS4_26SM100_MMA_F16BF16_2x1SM_SSISI_SI_fLi128ELi128ELNS4_4UMMA5MajorE0ELSO_0ELNSN_7ScaleInE0ELSP_0EEEEEENS4_6LayoutINS5_IJSC_SC_SC_EEENS5_IJNSA_ILi0EEESU_SU_EEEEENS5_IJNS4_10UnderscoreESX_SX_EEEEENS4_18SM100_TMA_2SM_LOADENS4_14ComposedLayoutINS4_7SwizzleILi3ELi4ELi3EEENS4_18smem_ptr_flag_bitsILi16EEENSS_INS5_IJNSA_ILi8EEESG_EEENS5_IJSG_SC_EEEEEEEvNS4_8identityENS4_28SM100_TMA_2SM_LOAD_MULTICASTES1A_vS1B_EENS_8epilogue10collective18CollectiveEpilogueINS1E_23Sm100TmaWarpSpecializedILi4ELi2ELi16ELb1ELb0EEEJNS5_IJSG_SF_SG_EEENS5_IJNSS_ISG_SC_EENSS_INS5_IJNSA_ILi16EEENSA_ILi2EEEEEENS5_IJSC_SG_EEEEEEEESI_SJ_SI_SJ_NS1E_6fusion15FusionCallbacksIS1I_NS1R_17LinearCombinationISI_fSI_fLNS_15FloatRoundStyleE2EEES1J_S1Q_JEEENS4_5SM1004TMEM4LOAD26SM100_TMEM_LOAD_32dp32b16xENS4_13SM90_TMA_LOADENS11_INS12_ILi1ELi4ELi3EEES15_NSS_INS5_IJS16_S1L_EEENS5_IJS1L_SC_EEEEEEENS4_39AutoVectorizingCopyWithAssumedAlignmentILi128EEENS4_14SM90_TMA_STOREES26_S28_S28_EEEvvEEEEvNT_6ParamsE,"ax",@progbits
	.align	128
.text._ZN7cutlass13device_kernelINS_4gemm6kernel13GemmUniversalIN4cute5tupleIJiiiiEEENS1_10collective13CollectiveMmaINS1_35MainloopSm100TmaUmmaWarpSpecializedILi4ELi2ELi4ENS5_IJNS4_1CILi4EEENSA_ILi1EEESC_EEEEENS5_IJNSA_ILi128EEESF_NSA_ILi64EEEEEENS_6half_tENS5_IJlSC_lEEESI_SJ_NS4_8TiledMMAINS4_8MMA_AtomIJNS4_26SM100_MMA_F16BF16_2x1SM_SSISI_SI_fLi128ELi128ELNS4_4UMMA5MajorE0ELSO_0ELNSN_7ScaleInE0ELSP_0EEEEEENS4_6LayoutINS5_IJSC_SC_SC_EEENS5_IJNSA_ILi0EEESU_SU_EEEEENS5_IJNS4_10UnderscoreESX_SX_EEEEENS4_18SM100_TMA_2SM_LOADENS4_14ComposedLayoutINS4_7SwizzleILi3ELi4ELi3EEENS4_18smem_ptr_flag_bitsILi16EEENSS_INS5_IJNSA_ILi8EEESG_EEENS5_IJSG_SC_EEEEEEEvNS4_8identityENS4_28SM100_TMA_2SM_LOAD_MULTICASTES1A_vS1B_EENS_8epilogue10collective18CollectiveEpilogueINS1E_23Sm100TmaWarpSpecializedILi4ELi2ELi16ELb1ELb0EEEJNS5_IJSG_SF_SG_EEENS5_IJNSS_ISG_SC_EENSS_INS5_IJNSA_ILi16EEENSA_ILi2EEEEEENS5_IJSC_SG_EEEEEEEESI_SJ_SI_SJ_NS1E_6fusion15FusionCallbacksIS1I_NS1R_17LinearCombinationISI_fSI_fLNS_15FloatRoundStyleE2EEES1J_S1Q_JEEENS4_5SM1004TMEM4LOAD26SM100_TMEM_LOAD_32dp32b16xENS4_13SM90_TMA_LOADENS11_INS12_ILi1ELi4ELi3EEES15_NSS_INS5_IJS16_S1L_EEENS5_IJS1L_SC_EEEEEEENS4_39AutoVectorizingCopyWithAssumedAlignmentILi128EEENS4_14SM90_TMA_STOREES26_S28_S28_EEEvvEEEEvNT_6ParamsE:
        .type           _ZN7cutlass13device_kernelINS_4gemm6kernel13GemmUniversalIN4cute5tupleIJiiiiEEENS1_10collective13CollectiveMmaINS1_35MainloopSm100TmaUmmaWarpSpecializedILi4ELi2ELi4ENS5_IJNS4_1CILi4EEENSA_ILi1EEESC_EEEEENS5_IJNSA_ILi128EEESF_NSA_ILi64EEEEEENS_6half_tENS5_IJlSC_lEEESI_SJ_NS4_8TiledMMAINS4_8MMA_AtomIJNS4_26SM100_MMA_F16BF16_2x1SM_SSISI_SI_fLi128ELi128ELNS4_4UMMA5MajorE0ELSO_0ELNSN_7ScaleInE0ELSP_0EEEEEENS4_6LayoutINS5_IJSC_SC_SC_EEENS5_IJNSA_ILi0EEESU_SU_EEEEENS5_IJNS4_10UnderscoreESX_SX_EEEEENS4_18SM100_TMA_2SM_LOADENS4_14ComposedLayoutINS4_7SwizzleILi3ELi4ELi3EEENS4_18smem_ptr_flag_bitsILi16EEENSS_INS5_IJNSA_ILi8EEESG_EEENS5_IJSG_SC_EEEEEEEvNS4_8identityENS4_28SM100_TMA_2SM_LOAD_MULTICASTES1A_vS1B_EENS_8epilogue10collective18CollectiveEpilogueINS1E_23Sm100TmaWarpSpecializedILi4ELi2ELi16ELb1ELb0EEEJNS5_IJSG_SF_SG_EEENS5_IJNSS_ISG_SC_EENSS_INS5_IJNSA_ILi16EEENSA_ILi2EEEEEENS5_IJSC_SG_EEEEEEEESI_SJ_SI_SJ_NS1E_6fusion15FusionCallbacksIS1I_NS1R_17LinearCombinationISI_fSI_fLNS_15FloatRoundStyleE2EEES1J_S1Q_JEEENS4_5SM1004TMEM4LOAD26SM100_TMEM_LOAD_32dp32b16xENS4_13SM90_TMA_LOADENS11_INS12_ILi1ELi4ELi3EEES15_NSS_INS5_IJS16_S1L_EEENS5_IJS1L_SC_EEEEEEENS4_39AutoVectorizingCopyWithAssumedAlignmentILi128EEENS4_14SM90_TMA_STOREES26_S28_S28_EEEvvEEEEvNT_6ParamsE,@function
        .size           _ZN7cutlass13device_kernelINS_4gemm6kernel13GemmUniversalIN4cute5tupleIJiiiiEEENS1_10collective13CollectiveMmaINS1_35MainloopSm100TmaUmmaWarpSpecializedILi4ELi2ELi4ENS5_IJNS4_1CILi4EEENSA_ILi1EEESC_EEEEENS5_IJNSA_ILi128EEESF_NSA_ILi64EEEEEENS_6half_tENS5_IJlSC_lEEESI_SJ_NS4_8TiledMMAINS4_8MMA_AtomIJNS4_26SM100_MMA_F16BF16_2x1SM_SSISI_SI_fLi128ELi128ELNS4_4UMMA5MajorE0ELSO_0ELNSN_7ScaleInE0ELSP_0EEEEEENS4_6LayoutINS5_IJSC_SC_SC_EEENS5_IJNSA_ILi0EEESU_SU_EEEEENS5_IJNS4_10UnderscoreESX_SX_EEEEENS4_18SM100_TMA_2SM_LOADENS4_14ComposedLayoutINS4_7SwizzleILi3ELi4ELi3EEENS4_18smem_ptr_flag_bitsILi16EEENSS_INS5_IJNSA_ILi8EEESG_EEENS5_IJSG_SC_EEEEEEEvNS4_8identityENS4_28SM100_TMA_2SM_LOAD_MULTICASTES1A_vS1B_EENS_8epilogue10collective18CollectiveEpilogueINS1E_23Sm100TmaWarpSpecializedILi4ELi2ELi16ELb1ELb0EEEJNS5_IJSG_SF_SG_EEENS5_IJNSS_ISG_SC_EENSS_INS5_IJNSA_ILi16EEENSA_ILi2EEEEEENS5_IJSC_SG_EEEEEEEESI_SJ_SI_SJ_NS1E_6fusion15FusionCallbacksIS1I_NS1R_17LinearCombinationISI_fSI_fLNS_15FloatRoundStyleE2EEES1J_S1Q_JEEENS4_5SM1004TMEM4LOAD26SM100_TMEM_LOAD_32dp32b16xENS4_13SM90_TMA_LOADENS11_INS12_ILi1ELi4ELi3EEES15_NSS_INS5_IJS16_S1L_EEENS5_IJS1L_SC_EEEEEEENS4_39AutoVectorizingCopyWithAssumedAlignmentILi128EEENS4_14SM90_TMA_STOREES26_S28_S28_EEEvvEEEEvNT_6ParamsE,(.L_x_197 - _ZN7cutlass13device_kernelINS_4gemm6kernel13GemmUniversalIN4cute5tupleIJiiiiEEENS1_10collective13CollectiveMmaINS1_35MainloopSm100TmaUmmaWarpSpecializedILi4ELi2ELi4ENS5_IJNS4_1CILi4EEENSA_ILi1EEESC_EEEEENS5_IJNSA_ILi128EEESF_NSA_ILi64EEEEEENS_6half_tENS5_IJlSC_lEEESI_SJ_NS4_8TiledMMAINS4_8MMA_AtomIJNS4_26SM100_MMA_F16BF16_2x1SM_SSISI_SI_fLi128ELi128ELNS4_4UMMA5MajorE0ELSO_0ELNSN_7ScaleInE0ELSP_0EEEEEENS4_6LayoutINS5_IJSC_SC_SC_EEENS5_IJNSA_ILi0EEESU_SU_EEEEENS5_IJNS4_10UnderscoreESX_SX_EEEEENS4_18SM100_TMA_2SM_LOADENS4_14ComposedLayoutINS4_7SwizzleILi3ELi4ELi3EEENS4_18smem_ptr_flag_bitsILi16EEENSS_INS5_IJNSA_ILi8EEESG_EEENS5_IJSG_SC_EEEEEEEvNS4_8identityENS4_28SM100_TMA_2SM_LOAD_MULTICASTES1A_vS1B_EENS_8epilogue10collective18CollectiveEpilogueINS1E_23Sm100TmaWarpSpecializedILi4ELi2ELi16ELb1ELb0EEEJNS5_IJSG_SF_SG_EEENS5_IJNSS_ISG_SC_EENSS_INS5_IJNSA_ILi16EEENSA_ILi2EEEEEENS5_IJSC_SG_EEEEEEEESI_SJ_SI_SJ_NS1E_6fusion15FusionCallbacksIS1I_NS1R_17LinearCombinationISI_fSI_fLNS_15FloatRoundStyleE2EEES1J_S1Q_JEEENS4_5SM1004TMEM4LOAD26SM100_TMEM_LOAD_32dp32b16xENS4_13SM90_TMA_LOADENS11_INS12_ILi1ELi4ELi3EEES15_NSS_INS5_IJS16_S1L_EEENS5_IJS1L_SC_EEEEEEENS4_39AutoVectorizingCopyWithAssumedAlignmentILi128EEENS4_14SM90_TMA_STOREES26_S28_S28_EEEvvEEEEvNT_6ParamsE)
        .other          _ZN7cutlass13device_kernelINS_4gemm6kernel13GemmUniversalIN4cute5tupleIJiiiiEEENS1_10collective13CollectiveMmaINS1_35MainloopSm100TmaUmmaWarpSpecializedILi4ELi2ELi4ENS5_IJNS4_1CILi4EEENSA_ILi1EEESC_EEEEENS5_IJNSA_ILi128EEESF_NSA_ILi64EEEEEENS_6half_tENS5_IJlSC_lEEESI_SJ_NS4_8TiledMMAINS4_8MMA_AtomIJNS4_26SM100_MMA_F16BF16_2x1SM_SSISI_SI_fLi128ELi128ELNS4_4UMMA5MajorE0ELSO_0ELNSN_7ScaleInE0ELSP_0EEEEEENS4_6LayoutINS5_IJSC_SC_SC_EEENS5_IJNSA_ILi0EEESU_SU_EEEEENS5_IJNS4_10UnderscoreESX_SX_EEEEENS4_18SM100_TMA_2SM_LOADENS4_14ComposedLayoutINS4_7SwizzleILi3ELi4ELi3EEENS4_18smem_ptr_flag_bitsILi16EEENSS_INS5_IJNSA_ILi8EEESG_EEENS5_IJSG_SC_EEEEEEEvNS4_8identityENS4_28SM100_TMA_2SM_LOAD_MULTICASTES1A_vS1B_EENS_8epilogue10collective18CollectiveEpilogueINS1E_23Sm100TmaWarpSpecializedILi4ELi2ELi16ELb1ELb0EEEJNS5_IJSG_SF_SG_EEENS5_IJNSS_ISG_SC_EENSS_INS5_IJNSA_ILi16EEENSA_ILi2EEEEEENS5_IJSC_SG_EEEEEEEESI_SJ_SI_SJ_NS1E_6fusion15FusionCallbacksIS1I_NS1R_17LinearCombinationISI_fSI_fLNS_15FloatRoundStyleE2EEES1J_S1Q_JEEENS4_5SM1004TMEM4LOAD26SM100_TMEM_LOAD_32dp32b16xENS4_13SM90_TMA_LOADENS11_INS12_ILi1ELi4ELi3EEES15_NSS_INS5_IJS16_S1L_EEENS5_IJS1L_SC_EEEEEEENS4_39AutoVectorizingCopyWithAssumedAlignmentILi128EEENS4_14SM90_TMA_STOREES26_S28_S28_EEEvvEEEEvNT_6ParamsE,@"STO_CUDA_ENTRY STV_DEFAULT"
_ZN7cutlass13device_kernelINS_4gemm6kernel13GemmUniversalIN4cute5tupleIJiiiiEEENS1_10collective13CollectiveMmaINS1_35MainloopSm100TmaUmmaWarpSpecializedILi4ELi2ELi4ENS5_IJNS4_1CILi4EEENSA_ILi1EEESC_EEEEENS5_IJNSA_ILi128EEESF_NSA_ILi64EEEEEENS_6half_tENS5_IJlSC_lEEESI_SJ_NS4_8TiledMMAINS4_8MMA_AtomIJNS4_26SM100_MMA_F16BF16_2x1SM_SSISI_SI_fLi128ELi128ELNS4_4UMMA5MajorE0ELSO_0ELNSN_7ScaleInE0ELSP_0EEEEEENS4_6LayoutINS5_IJSC_SC_SC_EEENS5_IJNSA_ILi0EEESU_SU_EEEEENS5_IJNS4_10UnderscoreESX_SX_EEEEENS4_18SM100_TMA_2SM_LOADENS4_14ComposedLayoutINS4_7SwizzleILi3ELi4ELi3EEENS4_18smem_ptr_flag_bitsILi16EEENSS_INS5_IJNSA_ILi8EEESG_EEENS5_IJSG_SC_EEEEEEEvNS4_8identityENS4_28SM100_TMA_2SM_LOAD_MULTICASTES1A_vS1B_EENS_8epilogue10collective18CollectiveEpilogueINS1E_23Sm100TmaWarpSpecializedILi4ELi2ELi16ELb1ELb0EEEJNS5_IJSG_SF_SG_EEENS5_IJNSS_ISG_SC_EENSS_INS5_IJNSA_ILi16EEENSA_ILi2EEEEEENS5_IJSC_SG_EEEEEEEESI_SJ_SI_SJ_NS1E_6fusion15FusionCallbacksIS1I_NS1R_17LinearCombinationISI_fSI_fLNS_15FloatRoundStyleE2EEES1J_S1Q_JEEENS4_5SM1004TMEM4LOAD26SM100_TMEM_LOAD_32dp32b16xENS4_13SM90_TMA_LOADENS11_INS12_ILi1ELi4ELi3EEES15_NSS_INS5_IJS16_S1L_EEENS5_IJS1L_SC_EEEEEEENS4_39AutoVectorizingCopyWithAssumedAlignmentILi128EEENS4_14SM90_TMA_STOREES26_S28_S28_EEEvvEEEEvNT_6ParamsE:
[----:B------:R-:W1:Y:S01]  /*0000*/  LDC R1, c[0x0][0x37c] ;  /* 0x0000df00ff017b82 */ /* 0x000e620000000800 */
[----:B------:R-:W2:Y:S01]  /*0010*/  S2R R60, SR_TID.X ;  /* 0x00000000003c7919 */ /* 0x000ea20000002100 */
[----:B------:R-:W3:Y:S06]  /*0020*/  LDCU.64 UR8, c[0x0][0x890] ;  /* 0x00011200ff0877ac */ /* 0x000eec0008000a00 */
[----:B------:R-:W4:Y:S01]  /*0030*/  S2UR UR47, SR_CgaCtaId ;  /* 0x00000000002f79c3 */ /* 0x000f220000008800 */
[----:B------:R-:W-:Y:S02]  /*0040*/  PRMT R46, RZ, 0x7610, R46 ;  /* 0x00007610ff2e7816 */ /* 0x000fe4000000002e */
[----:B------:R-:W-:Y:S01]  /*0050*/  ELECT P1, URZ, PT ;  /* 0x0000000000ff782f */ /* 0x000fe20003820000 */
[----:B---3--:R-:W-:-:S04]  /*0060*/  UISETP.NE.U32.AND UP0, UPT, UR8, URZ, UPT ;  /* 0x000000ff0800728c */ /* 0x008fc8000bf05070 */
[----:B------:R-:W-:Y:S02]  /*0070*/  UISETP.NE.AND.EX UP0, UPT, UR9, URZ, UPT, UP0 ;  /* 0x000000ff0900728c */ /* 0x000fe4000bf05300 */
[----:B----4-:R-:W-:Y:S02]  /*0080*/  ULOP3.LUT UR48, UR47, 0x1, URZ, 0xc0, !UPT ;  /* 0x000000012f307892 */ /* 0x010fe4000f8ec0ff */
[----:B------:R-:W-:Y:S01]  /*0090*/  ULOP3.LUT UR49, UR47, 0x1, URZ, 0x3c, !UPT ;  /* 0x000000012f317892 */ /* 0x000fe2000f8e3cff */
[----:B--2---:R-:W-:-:S05]  /*00a0*/  SHF.R.U32.HI R47, RZ, 0x5, R60 ;  /* 0x00000005ff2f7819 */ /* 0x004fca000001163c */
[----:B------:R-:W2:Y:S02]  /*00b0*/  SHFL.IDX PT, R0, R47, RZ, 0x1f ;  /* 0x00001fff2f007589 */ /* 0x000ea400000e0000 */
[----:B--2---:R-:W-:Y:S01]  /*00c0*/  R2UR UR18, R0 ;  /* 0x00000000001272ca */ /* 0x004fe200000e0000 */
[----:B-1----:R-:W-:-:S14]  /*00d0*/  BRA.U UP0, `(.L_x_0) ;  /* 0x0000000100307547 */ /* 0x002fdc000b800000 */
[----:B------:R-:W1:Y:S02]  /*00e0*/  LDCU.64 UR4, c[0x0][0x888] ;  /* 0x00011100ff0477ac */ /* 0x000e640008000a00 */
[----:B-1----:R-:W-:-:S04]  /*00f0*/  UISETP.NE.U32.AND UP0, UPT, UR4, URZ, UPT ;  /* 0x000000ff0400728c */ /* 0x002fc8000bf05070 */
[----:B------:R-:W-:-:S09]  /*0100*/  UISETP.NE.AND.EX UP0, UPT, UR5, URZ, UPT, UP0 ;  /* 0x000000ff0500728c */ /* 0x000fd2000bf05300 */
[----:B------:R-:W-:Y:S05]  /*0110*/  BRA.U !UP0, `(.L_x_1) ;  /* 0x0000000108147547 */ /* 0x000fea000b800000 */
[----:B------:R-:W1:Y:S01]  /*0120*/  LDC.64 R2, c[0x0][0x888] ;  /* 0x00022200ff027b82 */ /* 0x000e620000000a00 */
[----:B------:R-:W1:Y:S02]  /*0130*/  LDCU.64 UR4, c[0x0][0x358] ;  /* 0x00006b00ff0477ac */ /* 0x000e640008000a00 */
[----:B-1----:R1:W5:Y:S01]  /*0140*/  LDG.E R27, desc[UR4][R2.64] ;  /* 0x00000004021b7981 */ /* 0x002362000c1e1900 */
[----:B------:R-:W-:Y:S01]  /*0150*/  HFMA2 R46, -RZ, RZ, 0, 5.9604644775390625e-08 ;  /* 0x00000001ff2e7431 */ /* 0x000fe200000001ff */
[----:B------:R-:W-:Y:S05]  /*0160*/  BRA `(.L_x_0) ;  /* 0x00000000000c7947 */ /* 0x000fea0003800000 */
.L_x_1:
[----:B------:R-:W1:Y:S01]  /*0170*/  LDCU UR4, c[0x0][0x880] ;  /* 0x00011000ff0477ac */ /* 0x000e620008000800 */
[----:B------:R-:W-:Y:S01]  /*0180*/  HFMA2 R46, -RZ, RZ, 0, 5.9604644775390625e-08 ;  /* 0x00000001ff2e7431 */ /* 0x000fe200000001ff */
[----:B-1----:R-:W-:-:S07]  /*0190*/  MOV R27, UR4 ;  /* 0x00000004001b7c02 */ /* 0x002fce0008000f00 */
.L_x_0:
[----:B------:R-:W2:Y:S02]  /*01a0*/  LDCU.64 UR4, c[0x0][0x8b0] ;  /* 0x00011600ff0477ac */ /* 0x000ea40008000a00 */
[----:B--2---:R-:W-:-:S04]  /*01b0*/  UISETP.NE.U32.AND UP0, UPT, UR4, URZ, UPT ;  /* 0x000000ff0400728c */ /* 0x004fc8000bf05070 */
[----:B------:R-:W-:-:S09]  /*01c0*/  UISETP.NE.AND.EX UP0, UPT, UR5, URZ, UPT, UP0 ;  /* 0x000000ff0500728c */ /* 0x000fd2000bf05300 */
[----:B------:R-:W-:Y:S05]  /*01d0*/  BRA.U UP0, `(.L_x_2) ;  /* 0x0000000100287547 */ /* 0x000fea000b800000 */
[----:B------:R-:W2:Y:S02]  /*01e0*/  LDCU.64 UR4, c[0x0][0x8a8] ;  /* 0x00011500ff0477ac */ /* 0x000ea40008000a00 */
[----:B--2---:R-:W-:-:S04]  /*01f0*/  UISETP.NE.U32.AND UP0, UPT, UR4, URZ, UPT ;  /* 0x000000ff0400728c */ /* 0x004fc8000bf05070 */
[----:B------:R-:W-:-:S09]  /*0200*/  UISETP.NE.AND.EX UP0, UPT, UR5, URZ, UPT, UP0 ;  /* 0x000000ff0500728c */ /* 0x000fd2000bf05300 */
[----:B------:R-:W-:Y:S05]  /*0210*/  BRA.U !UP0, `(.L_x_3) ;  /* 0x0000000108107547 */ /* 0x000fea000b800000 */
[----:B------:R-:W2:Y:S01]  /*0220*/  LDC.64 R24, c[0x0][0x8a8] ;  /* 0x00022a00ff187b82 */ /* 0x000ea20000000a00 */
[----:B------:R-:W2:Y:S02]  /*0230*/  LDCU.64 UR4, c[0x0][0x358] ;  /* 0x00006b00ff0477ac */ /* 0x000ea40008000a00 */
[----:B--2---:R2:W5:Y:S01]  /*0240*/  LDG.E R24, desc[UR4][R24.64] ;  /* 0x0000000418187981 */ /* 0x004562000c1e1900 */
[----:B------:R-:W-:Y:S05]  /*0250*/  BRA `(.L_x_2) ;  /* 0x0000000000087947 */ /* 0x000fea0003800000 */
.L_x_3:
[----:B------:R-:W2:Y:S02]  /*0260*/  LDCU UR4, c[0x0][0x8a0] ;  /* 0x00011400ff0477ac */ /* 0x000ea40008000800 */
[----:B--2---:R-:W-:Y:S02]  /*0270*/  MOV R24, UR4 ;  /* 0x0000000400187c02 */ /* 0x004fe40008000f00 */
.L_x_2:
[----:B------:R-:W-:Y:S01]  /*0280*/  IMAD.U32 R0, RZ, RZ, UR18 ;  /* 0x00000012ff007e24 */ /* 0x000fe2000f8e00ff */
[----:B------:R-:W-:Y:S04]  /*0290*/  BSSY.RECONVERGENT B0, `(.L_x_4) ;  /* 0x000000c000007945 */ /* 0x000fe80003800200 */
[C---:B------:R-:W-:Y:S02]  /*02a0*/  ISETP.NE.OR P2, PT, R0.reuse, 0x1, !P1 ;  /* 0x000000010000780c */ /* 0x040fe40004f45670 */
[----:B------:R-:W-:-:S11]  /*02b0*/  ISETP.NE.OR P0, PT, R0, 0x3, !P1 ;  /* 0x000000030000780c */ /* 0x000fd60004f05670 */
[----:B------:R-:W-:Y:S05]  /*02c0*/  @P2 BRA `(.L_x_5) ;  /* 0x0000000000202947 */ /* 0x000fea0003800000 */
[----:B------:R-:W3:Y:S02]  /*02d0*/  LDCU.64 UR4, c[0x0][0x348] ;  /* 0x00006900ff0477ac */ /* 0x000ee40008000a00 */
[----:B---3--:R-:W-:Y:S02]  /*02e0*/  UIADD3 UR6, UP1, UPT, UR4, 0x80, URZ ;  /* 0x0000008004067890 */ /* 0x008fe4000ff3e0ff */
[----:B------:R-:W-:Y:S02]  /*02f0*/  UIADD3 UR4, UP0, UPT, UR4, 0x180, URZ ;  /* 0x0000018004047890 */ /* 0x000fe4000ff1e0ff */
[----:B------:R-:W-:Y:S02]  /*0300*/  UIADD3.X UR7, UPT, UPT, URZ, UR5, URZ, UP1, !UPT ;  /* 0x00000005ff077290 */ /* 0x000fe40008ffe4ff */
[----:B------:R-:W-:-:S07]  /*0310*/  UIADD3.X UR5, UPT, UPT, URZ, UR5, URZ, UP0, !UPT ;  /* 0x00000005ff057290 */ /* 0x000fce00087fe4ff */
[----:B------:R3:W-:Y:S02]  /*0320*/  UTMACCTL.PF [UR6] ;  /* 0x00000000060079b9 */ /* 0x0007e40008040000 */
[----:B------:R3:W-:Y:S02]  /*0330*/  UTMACCTL.PF [UR4] ;  /* 0x00000000040079b9 */ /* 0x0007e40008040000 */
[----:B---3--:R-:W-:Y:S01]  /*0340*/  NOP ;  /* 0x0000000000007918 */ /* 0x008fe20000000000 */
.L_x_5:
[----:B------:R-:W-:Y:S05]  /*0350*/  BSYNC.RECONVERGENT B0 ;  /* 0x0000000000007941 */ /* 0x000fea0003800200 */
.L_x_4:
[----:B------:R-:W-:Y:S04]  /*0360*/  BSSY.RECONVERGENT B0, `(.L_x_6) ;  /* 0x000000a000007945 */ /* 0x000fe80003800200 */
        /* <DEDUP_REMOVED lines=9> */
.L_x_7:
[----:B------:R-:W-:Y:S05]  /*0400*/  BSYNC.RECONVERGENT B0 ;  /* 0x0000000000007941 */ /* 0x000fea0003800200 */
.L_x_6:
[----:B------:R-:W3:Y:S01]  /*0410*/  LDCU.64 UR4, c[0x0][0x888] ;  /* 0x00011100ff0477ac */ /* 0x000ee20008000a00 */
[----:B------:R-:W-:Y:S02]  /*0420*/  UISETP.EQ.U32.AND UP2, UPT, UR8, URZ, UPT ;  /* 0x000000ff0800728c */ /* 0x000fe4000bf42070 */
[----:B------:R-:W-:Y:S02]  /*0430*/  UPLOP3.LUT UP4, UPT, UPT, UPT, UPT, 0x80, 0x8 ;  /* 0x000000000008789c */ /* 0x000fe40003f8f070 */
[----:B---3--:R-:W-:-:S04]  /*0440*/  UISETP.NE.U32.AND UP0, UPT, UR4, URZ, UPT ;  /* 0x000000ff0400728c */ /* 0x008fc8000bf05070 */
[----:B------:R-:W-:-:S04]  /*0450*/  UISETP.NE.AND.EX UP1, UPT, UR5, URZ, UPT, UP0 ;  /* 0x000000ff0500728c */ /* 0x000fc8000bf25300 */
[----:B------:R-:W-:-:S04]  /*0460*/  UISETP.EQ.OR.EX UP3, UPT, UR9, URZ, !UP1, UP2 ;  /* 0x000000ff0900728c */ /* 0x000fc8000cf62720 */
[----:B------:R-:W-:-:S06]  /*0470*/  UP2UR UR4, UPR, URZ, 0x8 ;  /* 0x00000008ff047883 */ /* 0x000fcc0008000000 */
[----:B------:R-:W-:Y:S01]  /*0480*/  MOV R51, UR4 ;  /* 0x0000000400337c02 */ /* 0x000fe20008000f00 */
[----:B------:R-:W-:Y:S06]  /*0490*/  BRA.U !UP3, `(.L_x_8) ;  /* 0x000000010b207547 */ /* 0x000fec000b800000 */
[----:B------:R-:W-:Y:S01]  /*04a0*/  UISETP.NE.U32.AND UP2, UPT, UR8, URZ, UPT ;  /* 0x000000ff0800728c */ /* 0x000fe2000bf45070 */
[----:B-----5:R-:W-:Y:S01]  /*04b0*/  FSETP.NEU.AND P0, PT, R27, RZ, PT ;  /* 0x000000ff1b00720b */ /* 0x020fe20003f0d000 */
[----:B------:R-:W-:Y:S02]  /*04c0*/  USEL UR4, URZ, 0xffffffff, UP1 ;  /* 0xffffffffff047887 */ /* 0x000fe40008800000 */
[----:B------:R-:W-:-:S10]  /*04d0*/  UISETP.NE.AND.EX UP2, UPT, UR9, URZ, UPT, UP2 ;  /* 0x000000ff0900728c */ /* 0x000fd4000bf45320 */
[----:B------:R-:W-:Y:S01]  /*04e0*/  VOTEU.ANY UP0, P0 ;  /* 0x0000000000ff7886 */ /* 0x000fe20000000100 */
[----:B------:R-:W-:-:S04]  /*04f0*/  @!UP2 USEL UR4, URZ, 0xffffffff, UP0 ;  /* 0xffffffffff04a887 */ /* 0x000fc80008000000 */
[----:B------:R-:W-:-:S04]  /*0500*/  ULOP3.LUT UR4, UR4, 0x1, URZ, 0xc0, !UPT ;  /* 0x0000000104047892 */ /* 0x000fc8000f8ec0ff */
[----:B------:R-:W-:-:S11]  /*0510*/  UISETP.NE.U32.AND UP4, UPT, UR4, 0x1, UPT ;  /* 0x000000010400788c */ /* 0x000fd6000bf85070 */
.L_x_8:
[----:B------:R-:W3:Y:S01]  /*0520*/  SHFL.IDX PT, R0, R47, RZ, 0x1f ;  /* 0x00001fff2f007589 */ /* 0x000ee200000e0000 */
[----:B------:R-:W-:-:S04]  /*0530*/  UISETP.NE.AND UP0, UPT, UR18, 0x2, UPT ;  /* 0x000000021200788c */ /* 0x000fc8000bf05270 */
[----:B------:R-:W-:Y:S02]  /*0540*/  UISETP.EQ.AND UP2, UPT, UR48, URZ, !UP0 ;  /* 0x000000ff3000728c */ /* 0x000fe4000c742270 */
[----:B------:R-:W-:-:S04]  /*0550*/  USEL UR55, URZ, 0x1, UP0 ;  /* 0x00000001ff377887 */ /* 0x000fc80008000000 */
[----:B------:R-:W-:Y:S02]  /*0560*/  PLOP3.LUT P3, PT, P1, PT, UP2, 0x80, 0x8 ;  /* 0x000000000008781c */ /* 0x000fe40000f6f028 */
[----:B---3--:R-:W-:-:S13]  /*0570*/  ISETP.NE.AND P0, PT, R0, RZ, PT ;  /* 0x000000ff0000720c */ /* 0x008fda0003f05270 */
[----:B------:R-:W-:Y:S05]  /*0580*/  @P0 BRA `(.L_x_9) ;  /* 0x0000000000540947 */ /* 0x000fea0003800000 */
[----:B------:R-:W-:Y:S01]  /*0590*/  UMOV UR4, 0x400 ;  /* 0x0000040000047882 */ /* 0x000fe20000000000 */
[----:B------:R-:W-:Y:S01]  /*05a0*/  UMOV UR8, 0x1 ;  /* 0x0000000100087882 */ /* 0x000fe20000000000 */
[----:B------:R-:W-:Y:S01]  /*05b0*/  UMOV UR6, 0x2 ;  /* 0x0000000200067882 */ /* 0x000fe20000000000 */
[----:B------:R-:W-:Y:S02]  /*05c0*/  ULEA UR4, UR47, UR4, 0x18 ;  /* 0x000000042f047291 */ /* 0x000fe4000f8ec0ff */
[----:B------:R-:W-:-:S04]  /*05d0*/  UIADD3 UR8, UPT, UPT, -UR8, 0x100000, URZ ;  /* 0x0010000008087890 */ /* 0x000fc8000fffe1ff */
[----:B------:R-:W-:Y:S02]  /*05e0*/  USHF.L.U32 UR9, UR8, 0xb, URZ ;  /* 0x0000000b08097899 */ /* 0x000fe400080006ff */
[----:B------:R-:W-:Y:S02]  /*05f0*/  USHF.L.U32 UR8, UR8, 0x1, URZ ;  /* 0x0000000108087899 */ /* 0x000fe400080006ff */
[----:B------:R-:W-:-:S04]  /*0600*/  UIADD3 UR6, UPT, UPT, -UR6, 0x100000, URZ ;  /* 0x0010000006067890 */ /* 0x000fc8000fffe1ff */
[----:B------:R-:W-:Y:S02]  /*0610*/  USHF.L.U32 UR7, UR6, 0xb, URZ ;  /* 0x0000000b06077899 */ /* 0x000fe400080006ff */
[----:B------:R-:W-:Y:S01]  /*0620*/  USHF.L.U32 UR6, UR6, 0x1, URZ ;  /* 0x0000000106067899 */ /* 0x000fe200080006ff */
[----:B------:R-:W-:Y:S01]  /*0630*/  ELECT P0, URZ, PT ;  /* 0x0000000000ff782f */ /* 0x000fe20003800000 */
[----:B------:R-:W3:Y:S02]  /*0640*/  FENCE.VIEW.ASYNC.S ;  /* 0x00000000000073c6 */ /* 0x000ee40000000000 */
[----:B---3--:R3:W4:Y:S08]  /*0650*/  SYNCS.EXCH.64 URZ, [UR4], UR8 ;  /* 0x0000000804ff75b2 */ /* 0x0087300008000100 */
[----:B------:R3:W1:Y:S01]  /*0660*/  SYNCS.EXCH.64 URZ, [UR4+0x20], UR6 ;  /* 0x0000200604ff75b2 */ /* 0x0006620008000100 */
[----:B------:R3:W1:Y:S01]  /*0670*/  SYNCS.EXCH.64 URZ, [UR4+0x8], UR8 ;  /* 0x0000080804ff75b2 */ /* 0x0006620008000100 */
[----:B------:R3:W1:Y:S01]  /*0680*/  SYNCS.EXCH.64 URZ, [UR4+0x28], UR6 ;  /* 0x0000280604ff75b2 */ /* 0x0006620008000100 */
[----:B------:R3:W1:Y:S01]  /*0690*/  SYNCS.EXCH.64 URZ, [UR4+0x10], UR8 ;  /* 0x0000100804ff75b2 */ /* 0x0006620008000100 */
[----:B------:R3:W1:Y:S01]  /*06a0*/  SYNCS.EXCH.64 URZ, [UR4+0x30], UR6 ;  /* 0x0000300604ff75b2 */ /* 0x0006620008000100 */
[----:B------:R3:W1:Y:S01]  /*06b0*/  SYNCS.EXCH.64 URZ, [UR4+0x18], UR8 ;  /* 0x0000180804ff75b2 */ /* 0x0006620008000100 */
[----:B------:R3:W1:Y:S01]  /*06c0*/  SYNCS.EXCH.64 URZ, [UR4+0x38], UR6 ;  /* 0x0000380604ff75b2 */ /* 0x0006620008000100 */
[----:B------:R-:W-:Y:S01]  /*06d0*/  NOP ;  /* 0x0000000000007918 */ /* 0x000fe20000000000 */
.L_x_9:
[----:B------:R-:W2:Y:S01]  /*06e0*/  SHFL.IDX PT, R0, R47, RZ, 0x1f ;  /* 0x00001fff2f007589 */ /* 0x000ea200000e0000 */
[----:B------:R-:W-:Y:S01]  /*06f0*/  NOP ;  /* 0x0000000000007918 */ /* 0x000fe20000000000 */
[----:B--2---:R-:W-:-:S13]  /*0700*/  ISETP.NE.AND P0, PT, R0, 0x1, PT ;  /* 0x000000010000780c */ /* 0x004fda0003f05270 */
[----:B------:R-:W-:Y:S05]  /*0710*/  @P0 BRA `(.L_x_10) ;  /* 0x0000000000540947 */ /* 0x000fea0003800000 */
[----:B---3--:R-:W-:Y:S01]  /*0720*/  UMOV UR4, 0x400 ;  /* 0x0000040000047882 */ /* 0x008fe20000000000 */
        /* <DEDUP_REMOVED lines=10> */
[----:B------:R-:W2:Y:S02]  /*07d0*/  FENCE.VIEW.ASYNC.S ;  /* 0x00000000000073c6 */ /* 0x000ea40000000000 */
[----:B--2---:R2:W3:Y:S08]  /*07e0*/  SYNCS.EXCH.64 URZ, [UR4+0x40], UR8 ;  /* 0x0000400804ff75b2 */ /* 0x0044f00008000100 */
        /* <DEDUP_REMOVED lines=8> */
.L_x_10:
[----:B------:R-:W4:Y:S01]  /*0870*/  SHFL.IDX PT, R0, R47, RZ, 0x1f ;  /* 0x00001fff2f007589 */ /* 0x000f2200000e0000 */
[----:B------:R-:W-:Y:S01]  /*0880*/  NOP ;  /* 0x0000000000007918 */ /* 0x000fe20000000000 */
[----:B----4-:R-:W-:-:S13]  /*0890*/  ISETP.NE.AND P0, PT, R0, 0x3, PT ;  /* 0x000000030000780c */ /* 0x010fda0003f05270 */
[----:B------:R-:W-:Y:S05]  /*08a0*/  @P0 BRA `(.L_x_11) ;  /* 0x00000000002c0947 */ /* 0x000fea0003800000 */
[----:B--23--:R-:W-:Y:S01]  /*08b0*/  UMOV UR6, 0x400 ;  /* 0x0000040000067882 */ /* 0x00cfe20000000000 */
[----:B------:R-:W-:Y:S01]  /*08c0*/  UMOV UR4, 0x20 ;  /* 0x0000002000047882 */ /* 0x000fe20000000000 */
[----:B------:R-:W-:Y:S02]  /*08d0*/  ULEA UR6, UR47, UR6, 0x18 ;  /* 0x000000062f067291 */ /* 0x000fe4000f8ec0ff */
[----:B------:R-:W-:-:S04]  /*08e0*/  UIADD3 UR4, UPT, UPT, -UR4, 0x100000, URZ ;  /* 0x0010000004047890 */ /* 0x000fc8000fffe1ff */
[----:B------:R-:W-:Y:S02]  /*08f0*/  USHF.L.U32 UR5, UR4, 0xb, URZ ;  /* 0x0000000b04057899 */ /* 0x000fe400080006ff */
[----:B------:R-:W-:Y:S01]  /*0900*/  USHF.L.U32 UR4, UR4, 0x1, URZ ;  /* 0x0000000104047899 */ /* 0x000fe200080006ff */
[----:B------:R-:W-:Y:S01]  /*0910*/  ELECT P0, URZ, PT ;  /* 0x0000000000ff782f */ /* 0x000fe20003800000 */
[----:B------:R-:W2:Y:S10]  /*0920*/  FENCE.VIEW.ASYNC.S ;  /* 0x00000000000073c6 */ /* 0x000eb40000000000 */
[----:B--2---:R4:W2:Y:S01]  /*0930*/  SYNCS.EXCH.64 URZ, [UR6+0x80], UR4 ;  /* 0x0000800406ff75b2 */ /* 0x0048a20008000100 */
[----:B------:R4:W3:Y:S02]  /*0940*/  SYNCS.EXCH.64 URZ, [UR6+0x88], UR4 ;  /* 0x0000880406ff75b2 */ /* 0x0008e40008000100 */
[----:B----4-:R-:W-:Y:S01]  /*0950*/  NOP ;  /* 0x0000000000007918 */ /* 0x010fe20000000000 */
.L_x_11:
[----:B------:R-:W4:Y:S01]  /*0960*/  SHFL.IDX PT, R0, R47, RZ, 0x1f ;  /* 0x00001fff2f007589 */ /* 0x000f2200000e0000 */
[----:B------:R-:W-:Y:S01]  /*0970*/  NOP ;  /* 0x0000000000007918 */ /* 0x000fe20000000000 */
[----:B----4-:R-:W-:-:S13]  /*0980*/  ISETP.NE.AND P0, PT, R0, 0x4, PT ;  /* 0x000000040000780c */ /* 0x010fda0003f05270 */
[----:B------:R-:W-:Y:S05]  /*0990*/  @P0 BRA `(.L_x_12) ;  /* 0x0000000000480947 */ /* 0x000fea0003800000 */
[----:B--23--:R-:W-:Y:S01]  /*09a0*/  UMOV UR4, 0x3a0 ;  /* 0x000003a000047882 */ /* 0x00cfe20000000000 */
[----:B------:R-:W-:Y:S01]  /*09b0*/  UMOV UR6, 0x400 ;  /* 0x0000040000067882 */ /* 0x000fe20000000000 */
[----:B------:R-:W-:Y:S01]  /*09c0*/  USEL UR4, UR4, 0x320, UP4 ;  /* 0x0000032004047887 */ /* 0x000fe2000a000000 */
        /* <DEDUP_REMOVED lines=10> */
[----:B--2---:R4:W2:Y:S08]  /*0a70*/  SYNCS.EXCH.64 URZ, [UR6+0x90], UR8 ;  /* 0x0000900806ff75b2 */ /* 0x0048b00008000100 */
[----:B------:R4:W3:Y:S01]  /*0a80*/  SYNCS.EXCH.64 URZ, [UR6+0xa0], UR4 ;  /* 0x0000a00406ff75b2 */ /* 0x0008e20008000100 */
[----:B------:R4:W1:Y:S01]  /*0a90*/  SYNCS.EXCH.64 URZ, [UR6+0x98], UR8 ;  /* 0x0000980806ff75b2 */ /* 0x0008620008000100 */
[----:B------:R4:W1:Y:S02]  /*0aa0*/  SYNCS.EXCH.64 URZ, [UR6+0xa8], UR4 ;  /* 0x0000a80406ff75b2 */ /* 0x0008640008000100 */
[----:B----4-:R-:W-:Y:S01]  /*0ab0*/  NOP ;  /* 0x0000000000007918 */ /* 0x010fe20000000000 */
.L_x_12:
[----:B------:R-:W4:Y:S01]  /*0ac0*/  SHFL.IDX PT, R0, R47, RZ, 0x1f ;  /* 0x00001fff2f007589 */ /* 0x000f2200000e0000 */
[----:B------:R-:W-:Y:S01]  /*0ad0*/  NOP ;  /* 0x0000000000007918 */ /* 0x000fe20000000000 */
[----:B----4-:R-:W-:-:S13]  /*0ae0*/  ISETP.NE.AND P0, PT, R0, 0x5, PT ;  /* 0x000000050000780c */ /* 0x010fda0003f05270 */
[----:B------:R-:W-:Y:S05]  /*0af0*/  @P0 BRA `(.L_x_13) ;  /* 0x0000000000540947 */ /* 0x000fea0003800000 */
[----:B--23--:R-:W-:Y:S01]  /*0b00*/  UMOV UR4, 0x400 ;  /* 0x0000040000047882 */ /* 0x00cfe20000000000 */
        /* <DEDUP_REMOVED lines=14> */
[----:B------:R4:W1:Y:S01]  /*0bf0*/  SYNCS.EXCH.64 URZ, [UR4+0xd8], UR8 ;  /* 0x0000d80804ff75b2 */ /* 0x0008620008000100 */
[----:B------:R4:W1:Y:S01]  /*0c00*/  SYNCS.EXCH.64 URZ, [UR4+0xc0], UR6 ;  /* 0x0000c00604ff75b2 */ /* 0x0008620008000100 */
[----:B------:R4:W1:Y:S01]  /*0c10*/  SYNCS.EXCH.64 URZ, [UR4+0xe0], UR8 ;  /* 0x0000e00804ff75b2 */ /* 0x0008620008000100 */
[----:B------:R4:W1:Y:S01]  /*0c20*/  SYNCS.EXCH.64 URZ, [UR4+0xc8], UR6 ;  /* 0x0000c80604ff75b2 */ /* 0x0008620008000100 */
[----:B------:R4:W1:Y:S02]  /*0c30*/  SYNCS.EXCH.64 URZ, [UR4+0xe8], UR8 ;  /* 0x0000e80804ff75b2 */ /* 0x0008640008000100 */
[----:B----4-:R-:W-:Y:S01]  /*0c40*/  NOP ;  /* 0x0000000000007918 */ /* 0x010fe20000000000 */
.L_x_13:
[----:B------:R-:W4:Y:S01]  /*0c50*/  SHFL.IDX PT, R0, R47, RZ, 0x1f ;  /* 0x00001fff2f007589 */ /* 0x000f2200000e0000 */
[----:B------:R-:W-:Y:S01]  /*0c60*/  ISETP.NE.OR P1, PT, RZ, UR18, !P1 ;  /* 0x00000012ff007c0c */ /* 0x000fe2000cf25670 */
        /* <DEDUP_REMOVED lines=12> */
[----:B------:R4:W3:Y:S01]  /*0d30*/  SYNCS.EXCH.64 URZ, [UR4+0x100], UR6 ;  /* 0x0001000604ff75b2 */ /* 0x0008e20008000100 */
[----:B------:R4:W1:Y:S01]  /*0d40*/  SYNCS.EXCH.64 URZ, [UR4+0xf8], UR6 ;  /* 0x0000f80604ff75b2 */ /* 0x0008620008000100 */
[----:B------:R4:W1:Y:S02]  /*0d50*/  SYNCS.EXCH.64 URZ, [UR4+0x108], UR6 ;  /* 0x0001080604ff75b2 */ /* 0x0008640008000100 */
[----:B----4-:R-:W-:Y:S01]  /*0d60*/  NOP ;  /* 0x0000000000007918 */ /* 0x010fe20000000000 */
.L_x_14:
[----:B------:R-:W-:Y:S01]  /*0d70*/  VOTEU.ALL UP0, P1 ;  /* 0x0000000000ff7886 */ /* 0x000fe20000800000 */
[----:B--23--:R-:W-:Y:S01]  /*0d80*/  UMOV UR4, 0x20 ;  /* 0x0000002000047882 */ /* 0x00cfe20000000000 */
[----:B------:R-:W2:Y:S01]  /*0d90*/  LDCU UR7, c[0x0][0x36c] ;  /* 0x00006d80ff0777ac */ /* 0x000ea20008000800 */
[----:B------:R-:W-:Y:S01]  /*0da0*/  NOP ;  /* 0x0000000000007918 */ /* 0x000fe20000000000 */
[----:B------:R-:W-:Y:S01]  /*0db0*/  LOP3.LUT R0, R60, 0x1f, RZ, 0xc0, !PT ;  /* 0x0000001f3c007812 */ /* 0x000fe200078ec0ff */
[----:B------:R-:W-:Y:S01]  /*0dc0*/  @!UP0 UMOV UR6, 0x400 ;  /* 0x0000040000068882 */ /* 0x000fe20000000000 */
[----:B------:R-:W-:-:S04]  /*0dd0*/  @!UP0 UIADD3 UR4, UPT, UPT, -UR4, 0x100000, URZ ;  /* 0x0010000004048890 */ /* 0x000fc8000fffe1ff */
[----:B------:R-:W-:Y:S02]  /*0de0*/  @!UP0 USHF.L.U32 UR5, UR4, 0xb, URZ ;  /* 0x0000000b04058899 */ /* 0x000fe400080006ff */
[----:B------:R-:W-:Y:S02]  /*0df0*/  @!UP0 USHF.L.U32 UR4, UR4, 0x1, URZ ;  /* 0x0000000104048899 */ /* 0x000fe400080006ff */
[----:B------:R-:W-:Y:S01]  /*0e00*/  @!UP0 ULEA UR6, UR47, UR6, 0x18 ;  /* 0x000000062f068291 */ /* 0x000fe2000f8ec0ff */
[----:B------:R-:W-:Y:S01]  /*0e10*/  VOTEU.ALL UP0, P1 ;  /* 0x0000000000ff7886 */ /* 0x000fe20000800000 */
[----:B------:R-:W-:Y:S02]  /*0e20*/  UISETP.NE.AND UP5, UPT, UR18, URZ, UPT ;  /* 0x000000ff1200728c */ /* 0x000fe4000bfa5270 */
[----:B--2---:R-:W-:Y:S01]  /*0e30*/  UISETP.EQ.U32.AND UP6, UPT, UR7, 0x1, UPT ;  /* 0x000000010700788c */ /* 0x004fe2000bfc2070 */
[----:B------:R-:W2:Y:S07]  /*0e40*/  FENCE.VIEW.ASYNC.S ;  /* 0x00000000000073c6 */ /* 0x000eae0000000000 */
[----:B--2---:R2:W3:Y:S01]  /*0e50*/  @!UP0 SYNCS.EXCH.64 URZ, [UR6+0x110], UR4 ;  /* 0x0001100406ff85b2 */ /* 0x0044e20008000100 */
[----:B------:R-:W-:Y:S05]  /*0e60*/  BRA.U !UP6, `(.L_x_15) ;  /* 0x000000010e087547 */ /* 0x000fea000b800000 */
[----:B-1-3--:R-:W-:Y:S01]  /*0e70*/  UCGABAR_ARV ;  /* 0x00000000000079c7 */ /* 0x00afe20008000000 */
[----:B------:R-:W-:Y:S05]  /*0e80*/  BRA `(.L_x_16) ;  /* 0x0000000000047947 */ /* 0x000fea0003800000 */
.L_x_15:
[----:B-1-3--:R-:W-:Y:S01]  /*0e90*/  NOP ;  /* 0x0000000000007918 */ /* 0x00afe20000000000 */
.L_x_16:
[----:B------:R-:W1:Y:S01]  /*0ea0*/  S2UR UR31, SR_CTAID.X ;  /* 0x00000000001f79c3 */ /* 0x000e620000002500 */
[----:B------:R-:W-:-:S05]  /*0eb0*/  CS2R.32 R50, SR_CgaSize ;  /* 0x0000000000327805 */ /* 0x000fca0000008a00 */
[----:B------:R-:W-:-:S05]  /*0ec0*/  IMAD R50, R50, -0xa0, RZ ;  /* 0xffffff6032327824 */ /* 0x000fca00078e02ff */
[----:B--2---:R-:W-:-:S14]  /*0ed0*/  R2UR UR5, R50 ;  /* 0x00000000320572ca */ /* 0x004fdc00000e0000 */
[----:B------:R-:W2:Y:S01]  /*0ee0*/  LDCU UR5, c[0x0][UR5+0x2b0] ;  /* 0x00005600050577ac */ /* 0x000ea20008000800 */
[----:B------:R-:W-:-:S05]  /*0ef0*/  CS2R.32 R50, SR_CgaSize ;  /* 0x0000000000327805 */ /* 0x000fca0000008a00 */
[----:B------:R-:W-:-:S05]  /*0f00*/  IMAD R50, R50, -0xa0, RZ ;  /* 0xffffff6032327824 */ /* 0x000fca00078e02ff */
[----:B------:R-:W-:-:S14]  /*0f10*/  R2UR UR4, R50 ;  /* 0x00000000320472ca */ /* 0x000fdc00000e0000 */
[----:B------:R-:W3:Y:S01]  /*0f20*/  LDCU UR4, c[0x0][UR4+0x2b4] ;  /* 0x00005680040477ac */ /* 0x000ee20008000800 */
[----:B------:R-:W4:Y:S01]  /*0f30*/  S2UR UR30, SR_CTAID.Y ;  /* 0x00000000001e79c3 */ /* 0x000f220000002600 */
[----:B------:R-:W-:-:S05]  /*0f40*/  CS2R.32 R50, SR_CgaSize ;  /* 0x0000000000327805 */ /* 0x000fca0000008a00 */
[----:B------:R-:W-:-:S05]  /*0f50*/  IMAD R50, R50, -0xa0, RZ ;  /* 0xffffff6032327824 */ /* 0x000fca00078e02ff */
[----:B------:R-:W-:-:S14]  /*0f60*/  R2UR UR7, R50 ;  /* 0x00000000320772ca */ /* 0x000fdc00000e0000 */
[----:B------:R-:W3:Y:S01]  /*0f70*/  LDCU UR7, c[0x0][UR7+0x2a4] ;  /* 0x00005480070777ac */ /* 0x000ee20008000800 */
[----:B------:R-:W-:-:S05]  /*0f80*/  CS2R.32 R50, SR_CgaSize ;  /* 0x0000000000327805 */ /* 0x000fca0000008a00 */
[----:B------:R-:W-:-:S05]  /*0f90*/  IMAD R50, R50, -0xa0, RZ ;  /* 0xffffff6032327824 */ /* 0x000fca00078e02ff */
[----:B------:R-:W-:-:S14]  /*0fa0*/  R2UR UR63, R50 ;  /* 0x00000000323f72ca */ /* 0x000fdc00000e0000 */
[----:B------:R-:W3:Y:S01]  /*0fb0*/  LDCU UR63, c[0x0][UR63+0x2a0] ;  /* 0x000054003f3f77ac */ /* 0x000ee20008000800 */
[----:B------:R-:W-:Y:S01]  /*0fc0*/  UISETP.GT.U32.AND UP0, UPT, UR48, 0xffff, UPT ;  /* 0x0000ffff3000788c */ /* 0x000fe2000bf04070 */
[----:B------:R-:W3:Y:S01]  /*0fd0*/  LDCU UR19, c[0x0][0xb24] ;  /* 0x00016480ff1377ac */ /* 0x000ee20008000800 */
[----:B------:R-:W3:Y:S01]  /*0fe0*/  LDCU UR45, c[0x0][0xb24] ;  /* 0x00016480ff2d77ac */ /* 0x000ee20008000800 */
[----:B-1----:R-:W-:Y:S01]  /*0ff0*/  I2FP.F32.U32 R3, UR31 ;  /* 0x0000001f00037c45 */ /* 0x002fe20008201000 */
[----:B------:R-:W1:Y:S04]  /*1000*/  LDCU UR23, c[0x0][0xb30] ;  /* 0x00016600ff1777ac */ /* 0x000e680008000800 */
[----:B--2---:R-:W-:Y:S01]  /*1010*/  FMUL R3, R3, UR5 ;  /* 0x0000000503037c20 */ /* 0x004fe20008400000 */
[----:B------:R-:W-:Y:S01]  /*1020*/  USHF.L.U32 UR24, UR47, 0xa, URZ ;  /* 0x0000000a2f187899 */ /* 0x000fe200080006ff */
[----:B----4-:R-:W-:Y:S01]  /*1030*/  I2FP.F32.U32 R2, UR30 ;  /* 0x0000001e00027c45 */ /* 0x010fe20008201000 */
[----:B------:R-:W-:-:S03]  /*1040*/  USHF.L.U32 UR46, UR31, 0x6, URZ ;  /* 0x000000061f2e7899 */ /* 0x000fc600080006ff */
[----:B------:R-:W2:Y:S01]  /*1050*/  F2I.U32.TRUNC.NTZ R3, R3 ;  /* 0x0000000300037305 */ /* 0x000ea2000020f000 */
[----:B------:R-:W-:Y:S01]  /*1060*/  USEL UR21, UR48, 0xffff, !UP0 ;  /* 0x0000ffff30157887 */ /* 0x000fe2000c000000 */
[----:B---3--:R-:W-:-:S06]  /*1070*/  FMUL R2, R2, UR4 ;  /* 0x0000000402027c20 */ /* 0x008fcc0008400000 */
[----:B------:R-:W3:Y:S01]  /*1080*/  F2I.U32.TRUNC.NTZ R2, R2 ;  /* 0x0000000200027305 */ /* 0x000ee2000020f000 */
[----:B--2---:R-:W-:Y:S02]  /*1090*/  R2UR UR4, R3 ;  /* 0x00000000030472ca */ /* 0x004fe400000e0000 */
[----:B------:R-:W-:Y:S02]  /*10a0*/  PRMT R3, RZ, 0x7610, R3 ;  /* 0x00007610ff037816 */ /* 0x000fe40000000003 */
[----:B---3--:R-:W-:Y:S02]  /*10b0*/  R2UR UR6, R2 ;  /* 0x00000000020672ca */ /* 0x008fe400000e0000 */
[----:B------:R-:W-:-:S07]  /*10c0*/  PRMT R2, RZ, 0x7610, R2 ;  /* 0x00007610ff027816 */ /* 0x000fce0000000002 */
[----:B------:R-:W-:-:S04]  /*10d0*/  UIADD3 UR5, UPT, UPT, -UR4, URZ, URZ ;  /* 0x000000ff04057290 */ /* 0x000fc8000fffe1ff */
[----:B------:R-:W-:Y:S02]  /*10e0*/  UIMAD UR63, UR63, UR5, UR31 ;  /* 0x000000053f3f72a4 */ /* 0x000fe4000f8e021f */
[----:B------:R-:W-:-:S04]  /*10f0*/  UIADD3 UR4, UPT, UPT, -UR6, URZ, URZ ;  /* 0x000000ff06047290 */ /* 0x000fc8000fffe1ff */
[----:B------:R-:W-:-:S06]  /*1100*/  UIMAD UR4, UR7, UR4, UR30 ;  /* 0x00000004070472a4 */ /* 0x000fcc000f8e021e */
[----:B------:R-:W-:Y:S01]  /*1110*/  IMAD.U32 R50, RZ, RZ, UR4 ;  /* 0x00000004ff327e24 */ /* 0x000fe2000f8e00ff */
[----:B-1----:R-:W-:Y:S06]  /*1120*/  BRA.U UP5, `(.L_x_17) ;  /* 0x0000000105407547 */ /* 0x002fec000b800000 */
[----:B------:R-:W-:Y:S01]  /*1130*/  R2UR UR4, R50 ;  /* 0x00000000320472ca */ /* 0x000fe200000e0000 */
[----:B------:R-:W-:-:S12]  /*1140*/  ULOP3.LUT UR7, UR63, 0xfffffffe, URZ, 0xc0, !UPT ;  /* 0xfffffffe3f077892 */ /* 0x000fd8000f8ec0ff */
[----:B------:R-:W-:Y:S02]  /*1150*/  UISETP.NE.AND UP0, UPT, UR4, URZ, UPT ;  /* 0x000000ff0400728c */ /* 0x000fe4000bf05270 */
[----:B------:R-:W-:Y:S02]  /*1160*/  ULOP3.LUT UR4, UR63, 0x2, URZ, 0x3c, !UPT ;  /* 0x000000023f047892 */ /* 0x000fe4000f8e3cff */
[----:B------:R-:W-:Y:S02]  /*1170*/  UISETP.GT.U32.AND UP2, UPT, UR63, 0x1, UP0 ;  /* 0x000000013f00788c */ /* 0x000fe40008744070 */
[----:B------:R-:W-:Y:S02]  /*1180*/  UISETP.GT.U32.AND UP0, UPT, UR4, 0x1, UP0 ;  /* 0x000000010400788c */ /* 0x000fe40008704070 */
[----:B------:R-:W-:Y:S02]  /*1190*/  USEL UR5, URZ, 0x2, UP2 ;  /* 0x00000002ff057887 */ /* 0x000fe40009000000 */
[----:B------:R-:W-:-:S02]  /*11a0*/  USEL UR6, URZ, 0x1, UP2 ;  /* 0x00000001ff067887 */ /* 0x000fc40009000000 */
[----:B------:R-:W-:Y:S02]  /*11b0*/  USEL UR4, URZ, 0x4, UP0 ;  /* 0x00000004ff047887 */ /* 0x000fe40008000000 */
[----:B------:R-:W-:Y:S02]  /*11c0*/  USEL UR8, URZ, 0x8, UP0 ;  /* 0x00000008ff087887 */ /* 0x000fe40008000000 */
[----:B------:R-:W-:-:S03]  /*11d0*/  UIADD3 UR4, UPT, UPT, UR4, UR5, UR6 ;  /* 0x0000000504047290 */ /* 0x000fc6000fffe006 */
[----:B------:R-:W-:Y:S01]  /*11e0*/  UMOV UR5, 0x3 ;  /* 0x0000000300057882 */ /* 0x000fe20000000000 */
[----:B------:R-:W-:Y:S02]  /*11f0*/  UIADD3 UR4, UPT, UPT, UR4, UR8, URZ ;  /* 0x0000000804047290 */ /* 0x000fe4000fffe0ff */
[----:B------:R-:W-:-:S04]  /*1200*/  USHF.L.U32 UR5, UR5, UR7, URZ ;  /* 0x0000000705057299 */ /* 0x000fc800080006ff */
[----:B------:R-:W-:Y:S02]  /*1210*/  MOV R3, UR4 ;  /* 0x0000000400037c02 */ /* 0x000fe40008000f00 */
[----:B------:R-:W-:-:S07]  /*1220*/  IMAD.U32 R2, RZ, RZ, UR5 ;  /* 0x00000005ff027e24 */ /* 0x000fce000f8e00ff */
.L_x_17:
[----:B------:R-:W1:Y:S01]  /*1230*/  S2UR UR36, SR_CTAID.Z ;  /* 0x00000000002479c3 */ /* 0x000e620000002700 */
[----:B------:R-:W-:Y:S01]  /*1240*/  UISETP.GE.AND UP0, UPT, UR19, 0x1, UPT ;  /* 0x000000011300788c */ /* 0x000fe2000bf06270 */
[----:B------:R-:W-:-:S08]  /*1250*/  UMOV UR25, 0x5 ;  /* 0x0000000500197882 */ /* 0x000fd00000000000 */
[----:B------:R-:W-:Y:S05]  /*1260*/  BRA.U !UP0, `(.L_x_18) ;  /* 0x0000000108d07547 */ /* 0x000fea000b800000 */
[----:B------:R-:W2:Y:S01]  /*1270*/  LDCU.128 UR12, c[0x0][0xb10] ;  /* 0x00016200ff0c77ac */ /* 0x000ea20008000c00 */
[----:B------:R-:W3:Y:S01]  /*1280*/  LDCU UR6, c[0x0][0x370] ;  /* 0x00006e00ff0677ac */ /* 0x000ee20008000800 */
[----:B------:R-:W4:Y:S01]  /*1290*/  LDCU UR7, c[0x0][0x374] ;  /* 0x00006e80ff0777ac */ /* 0x000f220008000800 */
[----:B------:R-:W1:Y:S01]  /*12a0*/  LDCU UR20, c[0x0][0xb0c] ;  /* 0x00016180ff1477ac */ /* 0x000e620008000800 */
[----:B------:R-:W1:Y:S01]  /*12b0*/  LDCU UR22, c[0x0][0xb20] ;  /* 0x00016400ff1677ac */ /* 0x000e620008000800 */
[----:B------:R-:W1:Y:S01]  /*12c0*/  LDCU.64 UR8, c[0x0][0xb28] ;  /* 0x00016500ff0877ac */ /* 0x000e620008000a00 */
[----:B--2---:R-:W-:Y:S02]  /*12d0*/  UISETP.NE.AND UP3, UPT, UR14, 0x1, UPT ;  /* 0x000000010e00788c */ /* 0x004fe4000bf65270 */
[----:B----4-:R-:W-:Y:S02]  /*12e0*/  UIMAD.WIDE.U32 UR10, UR7, UR15, URZ ;  /* 0x0000000f070a72a5 */ /* 0x010fe4000f8e00ff */
[----:B---3--:R-:W-:-:S02]  /*12f0*/  UIMAD.WIDE.U32 UR16, UR6, UR12, URZ ;  /* 0x0000000c061072a5 */ /* 0x008fc4000f8e00ff */
[----:B-1----:R-:W-:Y:S02]  /*1300*/  UISETP.NE.AND UP0, UPT, UR20, 0x1, UPT ;  /* 0x000000011400788c */ /* 0x002fe4000bf05270 */
[----:B------:R-:W-:Y:S01]  /*1310*/  UIMAD.WIDE.U32 UR4, UR31, UR12, URZ ;  /* 0x0000000c1f0472a5 */ /* 0x000fe2000f8e00ff */
[----:B------:R-:W-:Y:S02]  /*1320*/  UMOV UR10, UR11 ;  /* 0x0000000b000a7c82 */ /* 0x000fe40008000000 */
[----:B------:R-:W-:Y:S01]  /*1330*/  UMOV UR16, UR17 ;  /* 0x0000001100107c82 */ /* 0x000fe20008000000 */
[----:B------:R-:W-:Y:S02]  /*1340*/  @UP3 USHF.R.U32.HI UR7, URZ, UR22, UR10 ;  /* 0x00000016ff073299 */ /* 0x000fe4000801160a */
[----:B------:R-:W-:Y:S02]  /*1350*/  UISETP.NE.AND UP2, UPT, UR19, 0x1, UPT ;  /* 0x000000011300788c */ /* 0x000fe4000bf45270 */
[----:B------:R-:W-:-:S02]  /*1360*/  USHF.R.U32.HI UR5, URZ, UR13, UR5 ;  /* 0x0000000dff057299 */ /* 0x000fc40008011605 */
[----:B------:R-:W-:Y:S02]  /*1370*/  @UP0 USHF.R.U32.HI UR6, URZ, UR13, UR16 ;  /* 0x0000000dff060299 */ /* 0x000fe40008011610 */
[----:B------:R-:W-:Y:S02]  /*1380*/  UIMAD.WIDE.U32 UR12, UR30, UR15, URZ ;  /* 0x0000000f1e0c72a5 */ /* 0x000fe4000f8e00ff */
[----:B------:R-:W-:Y:S02]  /*1390*/  UIMAD.WIDE.U32 UR10, UR7, UR8, URZ ;  /* 0x00000008070a72a5 */ /* 0x000fe4000f8e00ff */
[----:B------:R-:W-:Y:S02]  /*13a0*/  UIMAD.WIDE.U32 UR16, UR6, UR8, URZ ;  /* 0x00000008061072a5 */ /* 0x000fe4000f8e00ff */
[----:B------:R-:W-:Y:S01]  /*13b0*/  USEL UR5, UR31, UR5, !UP0 ;  /* 0x000000051f057287 */ /* 0x000fe2000c000000 */
[----:B------:R-:W-:Y:S02]  /*13c0*/  UMOV UR4, UR13 ;  /* 0x0000000d00047c82 */ /* 0x000fe40008000000 */
[----:B------:R-:W-:Y:S01]  /*13d0*/  UMOV UR10, UR11 ;  /* 0x0000000b000a7c82 */ /* 0x000fe20008000000 */
[----:B------:R-:W-:-:S02]  /*13e0*/  USHF.R.U32.HI UR4, URZ, UR22, UR4 ;  /* 0x00000016ff047299 */ /* 0x000fc40008011604 */
[----:B------:R-:W-:Y:S01]  /*13f0*/  @UP2 USHF.R.U32.HI UR7, URZ, UR9, UR10 ;  /* 0x00000009ff072299 */ /* 0x000fe2000801160a */
[----:B------:R-:W-:Y:S01]  /*1400*/  UMOV UR16, UR17 ;  /* 0x0000001100107c82 */ /* 0x000fe20008000000 */
[----:B------:R-:W-:Y:S02]  /*1410*/  USEL UR4, UR30, UR4, !UP3 ;  /* 0x000000041e047287 */ /* 0x000fe4000d800000 */
[----:B------:R-:W-:Y:S02]  /*1420*/  @UP2 USHF.R.U32.HI UR6, URZ, UR9, UR16 ;  /* 0x00000009ff062299 */ /* 0x000fe40008011610 */
[----:B------:R-:W-:Y:S02]  /*1430*/  UIMAD UR7, UR7, UR19, URZ ;  /* 0x00000013070772a4 */ /* 0x000fe4000f8e02ff */
[----:B------:R-:W-:Y:S02]  /*1440*/  UIMAD UR12, UR6, UR19, URZ ;  /* 0x00000013060c72a4 */ /* 0x000fe4000f8e02ff */
[----:B------:R-:W-:-:S02]  /*1450*/  UISETP.GE.AND UP0, UPT, UR4, UR7, UPT ;  /* 0x000000070400728c */ /* 0x000fc4000bf06270 */
[----:B------:R-:W-:Y:S02]  /*1460*/  UIMAD.WIDE.U32 UR10, UR4, UR8, URZ ;  /* 0x00000008040a72a5 */ /* 0x000fe4000f8e00ff */
[----:B------:R-:W-:Y:S02]  /*1470*/  UISETP.GE.OR UP0, UPT, UR5, UR12, UP0 ;  /* 0x0000000c0500728c */ /* 0x000fe40008706670 */
[----:B------:R-:W-:Y:S02]  /*1480*/  UIMAD.WIDE.U32 UR12, UR5, UR8, URZ ;  /* 0x00000008050c72a5 */ /* 0x000fe4000f8e00ff */
[----:B------:R-:W-:Y:S01]  /*1490*/  UIADD3 UR10, UPT, UPT, -UR4, URZ, URZ ;  /* 0x000000ff040a7290 */ /* 0x000fe2000fffe1ff */
[----:B------:R-:W-:Y:S01]  /*14a0*/  UMOV UR8, UR11 ;  /* 0x0000000b00087c82 */ /* 0x000fe20008000000 */
[----:B------:R-:W-:Y:S02]  /*14b0*/  UIADD3 UR11, UPT, UPT, -UR5, URZ, URZ ;  /* 0x000000ff050b7290 */ /* 0x000fe4000fffe1ff */
[----:B------:R-:W-:-:S03]  /*14c0*/  USHF.R.U32.HI UR8, URZ, UR9, UR8 ;  /* 0x00000009ff087299 */ /* 0x000fc60008011608 */
[----:B------:R-:W-:Y:S01]  /*14d0*/  @!UP0 UMOV UR7, UR13 ;  /* 0x0000000d00078c82 */ /* 0x000fe20008000000 */
[----:B------:R-:W-:Y:S02]  /*14e0*/  UIMAD UR30, UR14, UR10, UR30 ;  /* 0x0000000a0e1e72a4 */ /* 0x000fe4000f8e021e */
[----:B------:R-:W-:Y:S02]  /*14f0*/  USEL UR8, UR4, UR8, !UP2 ;  /* 0x0000000804087287 */ /* 0x000fe4000d000000 */
[----:B------:R-:W-:Y:S02]  /*1500*/  @!UP0 USHF.R.U32.HI UR7, URZ, UR9, UR7 ;  /* 0x00000009ff078299 */ /* 0x000fe40008011607 */
[----:B------:R-:W-:Y:S02]  /*1510*/  UIADD3 UR9, UPT, UPT, -UR8, URZ, URZ ;  /* 0x000000ff08097290 */ /* 0x000fe4000fffe1ff */
[----:B------:R-:W-:Y:S02]  /*1520*/  @!UP0 USEL UR7, UR5, UR7, !UP2 ;  /* 0x0000000705078287 */ /* 0x000fe4000d000000 */
[----:B------:R-:W-:-:S02]  /*1530*/  UIMAD UR9, UR19, UR9, UR4 ;  /* 0x00000009130972a4 */ /* 0x000fc4000f8e0204 */
[----:B------:R-:W-:Y:S02]  /*1540*/  @!UP0 UIADD3 UR8, UPT, UPT, UR8, -UR7, URZ ;  /* 0x8000000708088290 */ /* 0x000fe4000fffe0ff */
[----:B------:R-:W-:Y:S02]  /*1550*/  @!UP0 UIMAD UR6, UR9, UR6, UR7 ;  /* 0x00000006090682a4 */ /* 0x000fe4000f8e0207 */
[----:B------:R-:W-:Y:S02]  /*1560*/  @!UP0 UIMAD UR4, UR8, UR19, UR5 ;  /* 0x00000013080482a4 */ /* 0x000fe4000f8e0205 */
[----:B------:R-:W-:Y:S02]  /*1570*/  UIMAD UR31, UR20, UR11, UR31 ;  /* 0x0000000b141f72a4 */ /* 0x000fe4000f8e021f */
[----:B------:R-:W-:Y:S01]  /*1580*/  UIMAD UR30, UR4, UR14, UR30 ;  /* 0x0000000e041e72a4 */ /* 0x000fe2000f8e021e */
[----:B------:R-:W-:Y:S02]  /*1590*/  @!UP0 UMOV UR5, UR6 ;  /* 0x0000000600058c82 */ /* 0x000fe40008000000 */
[----:B------:R-:W-:-:S12]  /*15a0*/  UIMAD UR31, UR5, UR20, UR31 ;  /* 0x00000014051f72a4 */ /* 0x000fd8000f8e021f */
.L_x_18:
[----:B------:R-:W-:Y:S02]  /*15b0*/  UISETP.NE.AND UP2, UPT, UR23, 0x1, UPT ;  /* 0x000000011700788c */ /* 0x000fe4000bf45270 */
[----:B------:R-:W-:Y:S02]  /*15c0*/  ULOP3.LUT UR21, UR21, 0xffff, URZ, 0xc0, !UPT ;  /* 0x0000ffff15157892 */ /* 0x000fe4000f8ec0ff */
[----:B------:R-:W-:Y:S02]  /*15d0*/  UISETP.NE.AND UP0, UPT, UR18, 0x2, UPT ;  /* 0x000000021200788c */ /* 0x000fe4000bf05270 */
[----:B------:R-:W-:Y:S02]  /*15e0*/  ULOP3.LUT UR24, UR24, 0x800, URZ, 0xc0, !UPT ;  /* 0x0000080018187892 */ /* 0x000fe4000f8ec0ff */
[----:B------:R-:W-:Y:S02]  /*15f0*/  ULOP3.LUT UR46, UR46, 0x40, URZ, 0xc0, !UPT ;  /* 0x000000402e2e7892 */ /* 0x000fe4000f8ec0ff */
[----:B------:R-:W-:Y:S01]  /*1600*/  USHF.L.U32 UR21, UR25, UR21, URZ ;  /* 0x0000001519157299 */ /* 0x000fe200080006ff */
[----:B------:R-:W-:Y:S11]  /*1610*/  BRA.U UP2, `(.L_x_19) ;  /* 0x0000000102407547 */ /* 0x000ff6000b800000 */
[----:B------:R-:W2:Y:S01]  /*1620*/  LDCU.128 UR8, c[0x0][0xb10] ;  /* 0x00016200ff0877ac */ /* 0x000ea20008000c00 */
[----:B------:R-:W3:Y:S01]  /*1630*/  LDCU UR12, c[0x0][0xb0c] ;  /* 0x00016180ff0c77ac */ /* 0x000ee20008000800 */
[----:B------:R-:W4:Y:S01]  /*1640*/  LDCU UR13, c[0x0][0xb20] ;  /* 0x00016400ff0d77ac */ /* 0x000f220008000800 */
[----:B--2---:R-:W-:Y:S02]  /*1650*/  UIMAD.WIDE.U32 UR4, UR31, UR8, URZ ;  /* 0x000000081f0472a5 */ /* 0x004fe4000f8e00ff */
[----:B------:R-:W-:Y:S02]  /*1660*/  UIMAD.WIDE.U32 UR6, UR30, UR11, URZ ;  /* 0x0000000b1e0672a5 */ /* 0x000fe4000f8e00ff */
[----:B---3--:R-:W-:Y:S02]  /*1670*/  UISETP.NE.AND UP2, UPT, UR12, 0x1, UPT ;  /* 0x000000010c00788c */ /* 0x008fe4000bf45270 */
[----:B------:R-:W-:-:S03]  /*1680*/  USHF.R.U32.HI UR5, URZ, UR9, UR5 ;  /* 0x00000009ff057299 */ /* 0x000fc60008011605 */
[----:B------:R-:W-:Y:S01]  /*1690*/  UMOV UR4, UR7 ;  /* 0x0000000700047c82 */ /* 0x000fe20008000000 */
[----:B------:R-:W-:Y:S02]  /*16a0*/  USEL UR5, UR31, UR5, !UP2 ;  /* 0x000000051f057287 */ /* 0x000fe4000d000000 */
[----:B------:R-:W-:Y:S02]  /*16b0*/  UISETP.NE.AND UP2, UPT, UR10, 0x1, UPT ;  /* 0x000000010a00788c */ /* 0x000fe4000bf45270 */
[----:B----4-:R-:W-:-:S04]  /*16c0*/  USHF.R.U32.HI UR4, URZ, UR13, UR4 ;  /* 0x0000000dff047299 */ /* 0x010fc80008011604 */
[----:B------:R-:W-:-:S04]  /*16d0*/  USEL UR4, UR30, UR4, !UP2 ;  /* 0x000000041e047287 */ /* 0x000fc8000d000000 */
[----:B------:R-:W-:Y:S02]  /*16e0*/  UIADD3 UR6, UPT, UPT, UR5, -UR4, URZ ;  /* 0x8000000405067290 */ /* 0x000fe4000fffe0ff */
[----:B------:R-:W-:Y:S02]  /*16f0*/  UIADD3 UR4, UPT, UPT, -UR5, UR4, URZ ;  /* 0x0000000405047290 */ /* 0x000fe4000fffe1ff */
[----:B------:R-:W-:Y:S02]  /*1700*/  UIMAD UR30, UR6, UR10, UR30 ;  /* 0x0000000a061e72a4 */ /* 0x000fe4000f8e021e */
[----:B------:R-:W-:-:S12]  /*1710*/  UIMAD UR31, UR4, UR12, UR31 ;  /* 0x0000000c041f72a4 */ /* 0x000fd8000f8e021f */
.L_x_19:
[----:B------:R-:W-:Y:S05]  /*1720*/  BRA.U !UP6, `(.L_x_20) ;  /* 0x000000010e0c7547 */ /* 0x000fea000b800000 */
[----:B------:R-:W-:Y:S01]  /*1730*/  UCGABAR_WAIT ;  /* 0x0000000000007dc7 */ /* 0x000fe20008000000 */
[----:B------:R-:W-:Y:S01]  /*1740*/  CCTL.IVALL ;  /* 0x00000000ff00798f */ /* 0x000fe20002000000 */
[----:B------:R-:W-:Y:S05]  /*1750*/  BRA `(.L_x_21) ;  /* 0x0000000000047947 */ /* 0x000fea0003800000 */
.L_x_20:
[----:B------:R-:W-:Y:S06]  /*1760*/  BAR.SYNC.DEFER_BLOCKING 0x0 ;  /* 0x0000000000007b1d */ /* 0x000fec0000010000 */
.L_x_21:
[----:B------:R-:W-:Y:S05]  /*1770*/  BRA.U UP0, `(.L_x_22) ;  /* 0x0000001100e07547 */ /* 0x000fea000b800000 */
[----:B------:R-:W2:Y:S01]  /*1780*/  LDCU UR6, c[0x0][0x38c] ;  /* 0x00007180ff0677ac */ /* 0x000ea20008000800 */
[----:B------:R-:W-:Y:S01]  /*1790*/  PLOP3.LUT P1, PT, PT, PT, UP4, 0x80, 0x8 ;  /* 0x000000000008781c */ /* 0x000fe20003f2f048 */
[----:B------:R-:W-:Y:S01]  /*17a0*/  IMAD.MOV.U32 R12, RZ, RZ, 0x1 ;  /* 0x00000001ff0c7424 */ /* 0x000fe200078e00ff */
[----:B------:R-:W-:Y:S02]  /*17b0*/  ISETP.NE.AND P2, PT, R0, RZ, P3 ;  /* 0x000000ff0000720c */ /* 0x000fe40001f45270 */
[----:B------:R-:W-:Y:S02]  /*17c0*/  CS2R R10, SRZ ;  /* 0x00000000000a7805 */ /* 0x000fe4000001ff00 */
[----:B------:R-:W-:Y:S01]  /*17d0*/  PLOP3.LUT P1, PT, P1, PT, PT, 0x8, 0x80 ;  /* 0x000000000080781c */ /* 0x000fe20000f2e170 */
[----:B------:R-:W-:Y:S01]  /*17e0*/  IMAD.MOV.U32 R9, RZ, RZ, RZ ;  /* 0x000000ffff097224 */ /* 0x000fe200078e00ff */
[----:B------:R-:W3:Y:S01]  /*17f0*/  LDCU UR39, c[0x0][0x370] ;  /* 0x00006e00ff2777ac */ /* 0x000ee20008000800 */
[----:B------:R-:W-:Y:S01]  /*1800*/  IMAD.MOV.U32 R8, RZ, RZ, 0x1 ;  /* 0x00000001ff087424 */ /* 0x000fe200078e00ff */
[----:B------:R-:W4:Y:S01]  /*1810*/  LDCU.64 UR26, c[0x0][0x348] ;  /* 0x00006900ff1a77ac */ /* 0x000f220008000a00 */
[----:B------:R-:W-:Y:S01]  /*1820*/  ULEA.HI UR43, UR24, UR46, URZ, 0x1a ;  /* 0x0000002e182b7291 */ /* 0x000fe2000f8fd0ff */
[----:B------:R-:W1:Y:S01]  /*1830*/  LDCU UR38, c[0x0][0x374] ;  /* 0x00006e80ff2677ac */ /* 0x000e620008000800 */
[----:B--2---:R-:W-:-:S02]  /*1840*/  UIADD3 UR5, UPT, UPT, UR6, 0x3f, URZ ;  /* 0x0000003f06057890 */ /* 0x004fc4000fffe0ff */
[----:B------:R-:W-:Y:S02]  /*1850*/  UIADD3 UR48, UPT, UPT, UR6, 0x7e, URZ ;  /* 0x0000007e06307890 */ /* 0x000fe4000fffe0ff */
[----:B------:R-:W-:-:S04]  /*1860*/  USHF.R.S32.HI UR4, URZ, 0x1f, UR5 ;  /* 0x0000001fff047899 */ /* 0x000fc80008011405 */
[----:B------:R-:W-:Y:S02]  /*1870*/  ULEA.HI UR4, UR4, UR5, URZ, 0x6 ;  /* 0x0000000504047291 */ /* 0x000fe4000f8f30ff */
[----:B------:R-:W-:Y:S02]  /*1880*/  UIADD3 UR5, UPT, UPT, UR6, -0x1, URZ ;  /* 0xffffffff06057890 */ /* 0x000fe4000fffe0ff */
[----:B------:R-:W-:Y:S02]  /*1890*/  USHF.R.S32.HI UR41, URZ, 0x6, UR4 ;  /* 0x00000006ff297899 */ /* 0x000fe40008011404 */
[----:B------:R-:W-:Y:S02]  /*18a0*/  UISETP.GE.U32.AND UP1, UPT, UR5, -0x7f, UPT ;  /* 0xffffff810500788c */ /* 0x000fe4000bf26070 */
[----:B------:R-:W-:Y:S01]  /*18b0*/  UISETP.LT.U32.AND UP0, UPT, UR41, 0x4, UPT ;  /* 0x000000042900788c */ /* 0x000fe2000bf01070 */
[----:B------:R-:W-:-:S03]  /*18c0*/  UMOV UR5, URZ ;  /* 0x000000ff00057c82 */ /* 0x000fc60008000000 */
[----:B------:R-:W-:Y:S02]  /*18d0*/  USEL UR40, UR41, 0x4, UP0 ;  /* 0x0000000429287887 */ /* 0x000fe40008000000 */
[----:B------:R-:W-:Y:S02]  /*18e0*/  UISETP.NE.AND UP0, UPT, UR18, URZ, UPT ;  /* 0x000000ff1200728c */ /* 0x000fe4000bf05270 */
[----:B------:R-:W-:Y:S02]  /*18f0*/  UIADD3 UR4, UPT, UPT, UR40, -0x1, URZ ;  /* 0xffffffff28047890 */ /* 0x000fe4000fffe0ff */
[----:B------:R-:W-:Y:S02]  /*1900*/  @UP1 UIADD3 UR4, UPT, UPT, UR40, URZ, URZ ;  /* 0x000000ff28041290 */ /* 0x000fe4000fffe0ff */
[----:B------:R-:W-:Y:S02]  /*1910*/  USEL UR25, UR55, 0x2, UP0 ;  /* 0x0000000237197887 */ /* 0x000fe40008000000 */
[----:B------:R-:W-:-:S02]  /*1920*/  UIADD3 UR44, UPT, UPT, UR41, -UR40, URZ ;  /* 0x80000028292c7290 */ /* 0x000fc4000fffe0ff */
[----:B------:R-:W-:Y:S02]  /*1930*/  UIADD3 UR28, UPT, UPT, UR4, 0x1, URZ ;  /* 0x00000001041c7890 */ /* 0x000fe4000fffe0ff */
[----:B-1-34-:R-:W-:-:S12]  /*1940*/  UIADD3 UR42, UPT, UPT, -UR4, URZ, URZ ;  /* 0x000000ff042a7290 */ /* 0x01afd8000fffe1ff */
.L_x_42:
[----:B------:R-:W-:Y:S01]  /*1950*/  UISETP.NE.AND UP0, UPT, UR47, URZ, UPT ;  /* 0x000000ff2f00728c */ /* 0x000fe2000bf05270 */
[----:B------:R-:W1:Y:S08]  /*1960*/  S2UR UR47, SR_CgaCtaId ;  /* 0x00000000002f79c3 */ /* 0x000e700000008800 */
[----:B------:R-:W-:Y:S05]  /*1970*/  BRA.U UP0, `(.L_x_23) ;  /* 0x0000000100347547 */ /* 0x000fea000b800000 */
[----:B------:R-:W2:Y:S01]  /*1980*/  S2R R0, SR_CgaCtaId ;  /* 0x0000000000007919 */ /* 0x000ea20000008800 */
[----:B------:R-:W-:-:S04]  /*1990*/  MOV R2, 0x400 ;  /* 0x0000040000027802 */ /* 0x000fc80000000f00 */
[----:B--2---:R-:W-:Y:S02]  /*19a0*/  LEA R0, R0, R2, 0x18 ;  /* 0x0000000200007211 */ /* 0x004fe400078ec0ff */
[----:B------:R-:W-:-:S03]  /*19b0*/  SHF.L.U32 R2, R8, 0x1f, RZ ;  /* 0x0000001f08027819 */ /* 0x000fc600000006ff */
[----:B------:R-:W-:-:S04]  /*19c0*/  IMAD R0, R9, 0x8, R0 ;  /* 0x0000000809007824 */ /* 0x000fc800078e0200 */
[----:B------:R-:W2:Y:S02]  /*19d0*/  SYNCS.PHASECHK.TRANS64.TRYWAIT P0, [R0+URZ+0x100], R2 ;  /* 0x00010002000075a7 */ /* 0x000ea400080011ff */
[----:B--2---:R-:W-:Y:S05]  /*19e0*/  @!P0 BRA `(.L_x_24) ;  /* 0x0000007400248947 */ /* 0x004fea0003800000 */
.L_x_149:
[----:B------:R-:W-:Y:S01]  /*19f0*/  VIADD R9, R9, 0x1 ;  /* 0x0000000109097836 */ /* 0x000fe20000000000 */
[----:B------:R2:W-:Y:S04]  /*1a00*/  SYNCS.ARRIVE.TRANS64.A1T0 RZ, [R0+URZ+0xf0], RZ ;  /* 0x0000f0ff00ff79a7 */ /* 0x0005e800081000ff */
[----:B------:R-:W-:-:S04]  /*1a10*/  ISETP.NE.AND P0, PT, R9, 0x2, PT ;  /* 0x000000020900780c */ /* 0x000fc80003f05270 */
[----:B------:R-:W-:Y:S02]  /*1a20*/  SEL R9, R9, RZ, P0 ;  /* 0x000000ff09097207 */ /* 0x000fe40000000000 */
[----:B--2---:R-:W-:-:S04]  /*1a30*/  SEL R0, RZ, 0x1, P0 ;  /* 0x00000001ff007807 */ /* 0x004fc80000000000 */
[----:B------:R-:W-:-:S07]  /*1a40*/  LOP3.LUT R8, R8, R0, RZ, 0x3c, !PT ;  /* 0x0000000008087212 */ /* 0x000fce00078e3cff */
.L_x_23:
[----:B------:R-:W-:Y:S01]  /*1a50*/  UMOV UR6, 0x400 ;  /* 0x0000040000067882 */ /* 0x000fe20000000000 */
[----:B------:R-:W-:Y:S01]  /*1a60*/  UISETP.GE.U32.AND UP0, UPT, UR48, 0x7f, UPT ;  /* 0x0000007f3000788c */ /* 0x000fe2000bf06070 */
[----:B------:R-:W-:Y:S01]  /*1a70*/  SHF.L.U32 R0, R12, 0x1f, RZ ;  /* 0x0000001f0c007819 */ /* 0x000fe200000006ff */
[----:B-1----:R-:W-:Y:S02]  /*1a80*/  ULEA UR6, UR47, UR6, 0x18 ;  /* 0x000000062f067291 */ /* 0x002fe4000f8ec0ff */
[----:B------:R-:W-:Y:S02]  /*1a90*/  ULEA UR11, UR30, UR43, 0x7 ;  /* 0x0000002b1e0b7291 */ /* 0x000fe4000f8e38ff */
[----:B------:R-:W-:Y:S01]  /*1aa0*/  ULEA UR4, UR5, UR6, 0x3 ;  /* 0x0000000605047291 */ /* 0x000fe2000f8e18ff */
[----:B------:R-:W-:-:S08]  /*1ab0*/  UMOV UR7, URZ ;  /* 0x000000ff00077c82 */ /* 0x000fd00008000000 */
[----:B------:R1:W2:Y:S01]  /*1ac0*/  SYNCS.PHASECHK.TRANS64.TRYWAIT P0, [UR4+0x20], R0 ;  /* 0x00002000ff0075a7 */ /* 0x0002a20008001104 */
[----:B------:R-:W-:-:S04]  /*1ad0*/  ULEA.HI UR4, UR31, UR31, URZ, 0x1 ;  /* 0x0000001f1f047291 */ /* 0x000fc8000f8f08ff */
[----:B------:R-:W-:-:S04]  /*1ae0*/  USHF.L.U32 UR4, UR4, 0x6, URZ ;  /* 0x0000000604047899 */ /* 0x000fc800080006ff */
[----:B------:R-:W-:Y:S01]  /*1af0*/  ULOP3.LUT UR35, UR46, 0xffffff80, UR4, 0xf8, !UPT ;  /* 0xffffff802e237892 */ /* 0x000fe2000f8ef804 */
[----:B------:R-:W-:Y:S11]  /*1b00*/  BRA.U !UP0, `(.L_x_25) ;  /* 0x0000000108c87547 */ /* 0x000ff6000b800000 */
[----:B------:R-:W-:Y:S01]  /*1b10*/  UMOV UR13, UR42 ;  /* 0x0000002a000d7c82 */ /* 0x000fe20008000000 */
[----:B------:R-:W-:Y:S01]  /*1b20*/  UMOV UR4, UR5 ;  /* 0x0000000500047c82 */ /* 0x000fe20008000000 */
[----:B------:R-:W-:-:S05]  /*1b30*/  UMOV UR34, URZ ;  /* 0x000000ff00227c82 */ /* 0x000fca0008000000 */
.L_x_31:
[----:B------:R-:W-:Y:S01]  /*1b40*/  ULEA UR33, UR4, UR6, 0x3 ;  /* 0x0000000604217291 */ /* 0x000fe2000f8e18ff */
[----:B------:R-:W-:Y:S01]  /*1b50*/  @P3 MOV R2, 0x8000 ;  /* 0x0000800000023802 */ /* 0x000fe20000000f00 */
[----:B--234-:R-:W-:Y:S10]  /*1b60*/  @P0 BRA `(.L_x_26) ;  /* 0x00000000000c0947 */ /* 0x01cff40003800000 */
[----:B------:R-:W-:-:S04]  /*1b70*/  SHF.L.U32 R3, R12, 0x1f, RZ ;  /* 0x0000001f0c037819 */ /* 0x000fc800000006ff */
[----:B------:R-:W2:Y:S02]  /*1b80*/  SYNCS.PHASECHK.TRANS64.TRYWAIT P0, [UR33+0x20], R3 ;  /* 0x00002003ff0075a7 */ /* 0x000ea40008001121 */
[----:B--2---:R-:W-:Y:S05]  /*1b90*/  @!P0 BRA `(.L_x_27) ;  /* 0x0000007000cc8947 */ /* 0x004fea0003800000 */
.L_x_26:
[----:B------:R2:W-:Y:S01]  /*1ba0*/  @P3 SYNCS.ARRIVE.TRANS64 RZ, [UR33], R2 ;  /* 0x00000002ffff39a7 */ /* 0x0005e20008000021 */
[----:B------:R-:W-:Y:S02]  /*1bb0*/  ULOP3.LUT UR5, UR25, 0x2, URZ, 0xfc, !UPT ;  /* 0x0000000219057892 */ /* 0x000fe4000f8efcff */
[----:B------:R-:W-:Y:S02]  /*1bc0*/  UIADD3 UR13, UPT, UPT, UR13, 0x1, URZ ;  /* 0x000000010d0d7890 */ /* 0x000fe4000fffe0ff */
[----:B------:R-:W-:Y:S02]  /*1bd0*/  UISETP.NE.AND UP0, UPT, UR5, 0x2, UPT ;  /* 0x000000020500788c */ /* 0x000fe4000bf05270 */
[----:B------:R-:W-:-:S07]  /*1be0*/  UISETP.NE.AND UP2, UPT, UR13, 0x1, UPT ;  /* 0x000000010d00788c */ /* 0x000fce000bf45270 */
[----:B------:R-:W-:Y:S05]  /*1bf0*/  BRA.U UP0, `(.L_x_28) ;  /* 0x0000000100047547 */ /* 0x000fea000b800000 */
[----:B------:R-:W-:Y:S05]  /*1c00*/  BPT.TRAP 0x1 ;  /* 0x000000040000795c */ /* 0x000fea0000300000 */
.L_x_28:
[----:B------:R-:W-:Y:S04]  /*1c10*/  BSSY.RECONVERGENT B0, `(.L_x_29) ;  /* 0x0000003000007945 */ /* 0x000fe80003800200 */
[----:B------:R-:W-:Y:S05]  /*1c20*/  @!P2 BRA `(.L_x_30) ;  /* 0x000000000004a947 */ /* 0x000fea0003800000 */
[----:B------:R-:W-:Y:S05]  /*1c30*/  BPT.TRAP 0x1 ;  /* 0x000000040000795c */ /* 0x000fea0000300000 */
.L_x_30:
[----:B------:R-:W-:Y:S05]  /*1c40*/  BSYNC.RECONVERGENT B0 ;  /* 0x0000000000007941 */ /* 0x000fea0003800200 */
.L_x_29:
[----:B------:R-:W-:Y:S02]  /*1c50*/  UIADD3 UR5, UPT, UPT, UR4, 0x1, URZ ;  /* 0x0000000104057890 */ /* 0x000fe4000fffe0ff */
[----:B------:R-:W-:Y:S02]  /*1c60*/  ULEA UR32, UR4, UR6, 0xd ;  /* 0x0000000604207291 */ /* 0x000fe4000f8e68ff */
[----:B------:R-:W-:Y:S02]  /*1c70*/  UISETP.NE.AND UP0, UPT, UR5, 0x4, UPT ;  /* 0x000000040500788c */ /* 0x000fe4000bf05270 */
[----:B------:R-:W-:Y:S02]  /*1c80*/  ULEA UR4, UR4, UR24, 0xc ;  /* 0x0000001804047291 */ /* 0x000fe4000f8e60ff */
[----:B------:R-:W-:Y:S02]  /*1c90*/  USEL UR8, URZ, 0x1, UP0 ;  /* 0x00000001ff087887 */ /* 0x000fe40008000000 */
[----:B------:R-:W-:-:S02]  /*1ca0*/  USEL UR5, UR5, URZ, UP0 ;  /* 0x000000ff05057287 */ /* 0x000fc40008000000 */
[----:B------:R-:W-:Y:S02]  /*1cb0*/  UIADD3 UR16, UP1, UPT, UR26, 0x80, URZ ;  /* 0x000000801a107890 */ /* 0x000fe4000ff3e0ff */
[----:B------:R-:W-:Y:S01]  /*1cc0*/  ULEA UR4, UR4, UR6, 0x1 ;  /* 0x0000000604047291 */ /* 0x000fe2000f8e08ff */
[----:B------:R-:W-:Y:S01]  /*1cd0*/  LOP3.LUT R12, R12, UR8, RZ, 0x3c, !PT ;  /* 0x000000080c0c7c12 */ /* 0x000fe2000f8e3cff */
[----:B------:R-:W-:Y:S02]  /*1ce0*/  UIADD3 UR14, UP0, UPT, UR26, 0x180, URZ ;  /* 0x000001801a0e7890 */ /* 0x000fe4000ff1e0ff */
[----:B------:R-:W-:Y:S01]  /*1cf0*/  ULEA UR7, UR5, UR6, 0x3 ;  /* 0x0000000605077291 */ /* 0x000fe2000f8e18ff */
[----:B-1----:R-:W-:Y:S01]  /*1d00*/  SHF.L.U32 R0, R12, 0x1f, RZ ;  /* 0x0000001f0c007819 */ /* 0x002fe200000006ff */
[----:B------:R-:W-:Y:S02]  /*1d10*/  ULOP3.LUT UR33, UR33, 0xfefffff8, URZ, 0xc0, !UPT ;  /* 0xfefffff821217892 */ /* 0x000fe4000f8ec0ff */
[----:B------:R-:W-:-:S02]  /*1d20*/  UIADD3.X UR17, UPT, UPT, URZ, UR27, URZ, UP1, !UPT ;  /* 0x0000001bff117290 */ /* 0x000fc40008ffe4ff */
[----:B------:R-:W-:Y:S02]  /*1d30*/  UIADD3 UR32, UPT, UPT, UR32, 0x4300, URZ ;  /* 0x0000430020207890 */ /* 0x000fe4000fffe0ff */
[----:B------:R-:W-:Y:S01]  /*1d40*/  UIADD3 UR8, UPT, UPT, UR4, 0xc300, URZ ;  /* 0x0000c30004087890 */ /* 0x000fe2000fffe0ff */
[----:B------:R3:W4:Y:S01]  /*1d50*/  SYNCS.PHASECHK.TRANS64.TRYWAIT P0, [UR7+0x20], R0 ;  /* 0x00002000ff0075a7 */ /* 0x0007220008001107 */
[----:B------:R-:W-:Y:S02]  /*1d60*/  UIADD3.X UR15, UPT, UPT, URZ, UR27, URZ, UP0, !UPT ;  /* 0x0000001bff0f7290 */ /* 0x000fe400087fe4ff */
[----:B------:R-:W-:Y:S01]  /*1d70*/  UPRMT UR4, URZ, 0x5410, UR21 ;  /* 0x00005410ff047896 */ /* 0x000fe20008000015 */
[----:B------:R-:W-:Y:S01]  /*1d80*/  UMOV UR18, 0x0 ;  /* 0x0000000000127882 */ /* 0x000fe20000000000 */
[----:B------:R-:W-:Y:S01]  /*1d90*/  UMOV UR19, 0x10000000 ;  /* 0x1000000000137882 */ /* 0x000fe20000000000 */
[----:B------:R-:W-:Y:S01]  /*1da0*/  UMOV UR10, UR34 ;  /* 0x00000022000a7c82 */ /* 0x000fe20008000000 */
[----:B------:R-:W-:Y:S01]  /*1db0*/  UMOV UR12, UR36 ;  /* 0x00000024000c7c82 */ /* 0x000fe20008000000 */
[----:B------:R-:W-:Y:S01]  /*1dc0*/  UMOV UR9, UR33 ;  /* 0x0000002100097c82 */ /* 0x000fe20008000000 */
[----:B------:R1:W-:Y:S01]  /*1dd0*/  UTMALDG.3D.2CTA [UR32], [UR16], desc[UR18] ;  /* 0x00001220100075b4 */ /* 0x0003e20008211000 */
[----:B------:R-:W-:-:S02]  /*1de0*/  UMOV UR7, UR28 ;  /* 0x0000001c00077c82 */ /* 0x000fc40008000000 */
[----:B------:R2:W-:Y:S01]  /*1df0*/  UTMALDG.3D.MULTICAST.2CTA [UR8], [UR14], UR4, desc[UR18] ;  /* 0x000012080e0073b4 */ /* 0x0005e20008211804 */
[----:B-1----:R-:W-:Y:S01]  /*1e00*/  UIADD3 UR34, UPT, UPT, UR34, 0x40, URZ ;  /* 0x0000004022227890 */ /* 0x002fe2000fffe0ff */
[----:B--2---:R-:W-:Y:S01]  /*1e10*/  UMOV UR4, UR5 ;  /* 0x0000000500047c82 */ /* 0x004fe20008000000 */
[----:B------:R-:W-:Y:S10]  /*1e20*/  BRA.U UP2, `(.L_x_31) ;  /* 0xfffffffd02447547 */ /* 0x000ff4000b83ffff */
.L_x_25:
[----:B------:R-:W-:Y:S01]  /*1e30*/  ULEA UR4, UR5, UR6, 0x3 ;  /* 0x0000000605047291 */ /* 0x000fe2000f8e18ff */
[----:B-1-3--:R-:W-:Y:S01]  /*1e40*/  SHF.L.U32 R0, R12, 0x1f, RZ ;  /* 0x0000001f0c007819 */ /* 0x00afe200000006ff */
[----:B------:R-:W-:Y:S01]  /*1e50*/  @!P1 SYNCS.ARRIVE.TRANS64.A1T0 RZ, [UR6+0x88], RZ ;  /* 0x000088ffffff99a7 */ /* 0x000fe20008100006 */
[----:B------:R-:W-:-:S06]  /*1e60*/  UISETP.GT.AND UP0, UPT, UR41, UR40, UPT ;  /* 0x000000282900728c */ /* 0x000fcc000bf04270 */
[----:B--2-4-:R1:W2:Y:S03]  /*1e70*/  SYNCS.PHASECHK.TRANS64.TRYWAIT P0, [UR4+0x20], R0 ;  /* 0x00002000ff0075a7 */ /* 0x0142a60008001104 */
[----:B------:R-:W-:Y:S05]  /*1e80*/  BRA.U !UP0, `(.L_x_32) ;  /* 0x0000000108c87547 */ /* 0x000fea000b800000 */
[----:B------:R-:W-:Y:S01]  /*1e90*/  UIADD3 UR13, UPT, UPT, UR44, UR7, URZ ;  /* 0x000000072c0d7290 */ /* 0x000fe2000fffe0ff */
[----:B------:R-:W-:-:S11]  /*1ea0*/  UMOV UR4, UR5 ;  /* 0x0000000500047c82 */ /* 0x000fd60008000000 */
.L_x_38:
[----:B------:R-:W-:Y:S01]  /*1eb0*/  ULEA UR17, UR4, UR6, 0x3 ;  /* 0x0000000604117291 */ /* 0x000fe2000f8e18ff */
[----:B--2---:R-:W-:Y:S01]  /*1ec0*/  @P3 MOV R2, 0x8000 ;  /* 0x0000800000023802 */ /* 0x004fe20000000f00 */
[----:B--2-4-:R-:W-:Y:S10]  /*1ed0*/  @P0 BRA `(.L_x_33) ;  /* 0x00000000000c0947 */ /* 0x014ff40003800000 */
[----:B------:R-:W-:-:S04]  /*1ee0*/  SHF.L.U32 R3, R12, 0x1f, RZ ;  /* 0x0000001f0c037819 */ /* 0x000fc800000006ff */
[----:B------:R-:W2:Y:S02]  /*1ef0*/  SYNCS.PHASECHK.TRANS64.TRYWAIT P0, [UR17+0x20], R3 ;  /* 0x00002003ff0075a7 */ /* 0x000ea40008001111 */
[----:B--2---:R-:W-:Y:S05]  /*1f00*/  @!P0 BRA `(.L_x_34) ;  /* 0x0000007000088947 */ /* 0x004fea0003800000 */
.L_x_33:
[----:B------:R2:W-:Y:S01]  /*1f10*/  @P3 SYNCS.ARRIVE.TRANS64 RZ, [UR17], R2 ;  /* 0x00000002ffff39a7 */ /* 0x0005e20008000011 */
[----:B------:R-:W-:-:S04]  /*1f20*/  ULOP3.LUT UR5, UR25, 0x2, URZ, 0xfc, !UPT ;  /* 0x0000000219057892 */ /* 0x000fc8000f8efcff */
[----:B------:R-:W-:-:S09]  /*1f30*/  UISETP.NE.AND UP0, UPT, UR5, 0x2, UPT ;  /* 0x000000020500788c */ /* 0x000fd2000bf05270 */
[----:B------:R-:W-:Y:S05]  /*1f40*/  BRA.U UP0, `(.L_x_35) ;  /* 0x0000000100047547 */ /* 0x000fea000b800000 */
[----:B------:R-:W-:Y:S05]  /*1f50*/  BPT.TRAP 0x1 ;  /* 0x000000040000795c */ /* 0x000fea0000300000 */
.L_x_35:
[----:B------:R-:W-:Y:S04]  /*1f60*/  BSSY.RECONVERGENT B0, `(.L_x_36) ;  /* 0x0000003000007945 */ /* 0x000fe80003800200 */
[----:B------:R-:W-:Y:S05]  /*1f70*/  @!P2 BRA `(.L_x_37) ;  /* 0x000000000004a947 */ /* 0x000fea0003800000 */
[----:B------:R-:W-:Y:S05]  /*1f80*/  BPT.TRAP 0x1 ;  /* 0x000000040000795c */ /* 0x000fea0000300000 */
.L_x_37:
[----:B------:R-:W-:Y:S05]  /*1f90*/  BSYNC.RECONVERGENT B0 ;  /* 0x0000000000007941 */ /* 0x000fea0003800200 */
.L_x_36:
        /* <DEDUP_REMOVED lines=9> */
[----:B------:R-:W-:Y:S02]  /*2030*/  USHF.L.U32 UR18, UR7, 0x6, URZ ;  /* 0x0000000607127899 */ /* 0x000fe400080006ff */
[----:B------:R-:W-:Y:S01]  /*2040*/  UIADD3 UR7, UPT, UPT, UR7, 0x1, URZ ;  /* 0x0000000107077890 */ /* 0x000fe2000fffe0ff */
[----:B-1----:R-:W-:Y:S01]  /*2050*/  SHF.L.U32 R0, R12, 0x1f, RZ ;  /* 0x0000001f0c007819 */ /* 0x002fe200000006ff */
[----:B------:R-:W-:Y:S02]  /*2060*/  UIADD3 UR22, UP1, UPT, UR26, 0x80, URZ ;  /* 0x000000801a167890 */ /* 0x000fe4000ff3e0ff */
[----:B------:R-:W-:Y:S01]  /*2070*/  ULEA UR4, UR4, UR6, 0x1 ;  /* 0x0000000604047291 */ /* 0x000fe2000f8e08ff */
[----:B------:R3:W4:Y:S01]  /*2080*/  SYNCS.PHASECHK.TRANS64.TRYWAIT P0, [UR8+0x20], R0 ;  /* 0x00002000ff0075a7 */ /* 0x0007220008001108 */
[----:B------:R-:W-:-:S02]  /*2090*/  UIADD3.X UR15, UPT, UPT, URZ, UR27, URZ, UP0, !UPT ;  /* 0x0000001bff0f7290 */ /* 0x000fc400087fe4ff */
[----:B------:R-:W-:Y:S02]  /*20a0*/  UISETP.NE.AND UP0, UPT, UR7, UR13, UPT ;  /* 0x0000000d0700728c */ /* 0x000fe4000bf05270 */
[----:B------:R-:W-:Y:S02]  /*20b0*/  ULOP3.LUT UR17, UR17, 0xfefffff8, URZ, 0xc0, !UPT ;  /* 0xfefffff811117892 */ /* 0x000fe4000f8ec0ff */
[----:B------:R-:W-:Y:S02]  /*20c0*/  UIADD3 UR16, UPT, UPT, UR16, 0x4300, URZ ;  /* 0x0000430010107890 */ /* 0x000fe4000fffe0ff */
[----:B------:R-:W-:Y:S02]  /*20d0*/  UIADD3.X UR23, UPT, UPT, URZ, UR27, URZ, UP1, !UPT ;  /* 0x0000001bff177290 */ /* 0x000fe40008ffe4ff */
[----:B------:R-:W-:Y:S02]  /*20e0*/  UIADD3 UR8, UPT, UPT, UR4, 0xc300, URZ ;  /* 0x0000c30004087890 */ /* 0x000fe4000fffe0ff */
[----:B------:R-:W-:Y:S01]  /*20f0*/  UPRMT UR4, URZ, 0x5410, UR21 ;  /* 0x00005410ff047896 */ /* 0x000fe20008000015 */
[----:B------:R-:W-:Y:S01]  /*2100*/  UMOV UR30, 0x0 ;  /* 0x00000000001e7882 */ /* 0x000fe20000000000 */
[----:B------:R-:W-:Y:S01]  /*2110*/  UMOV UR31, 0x10000000 ;  /* 0x10000000001f7882 */ /* 0x000fe20000000000 */
[----:B------:R-:W-:Y:S01]  /*2120*/  UMOV UR19, UR35 ;  /* 0x0000002300137c82 */ /* 0x000fe20008000000 */
[----:B------:R-:W-:Y:S01]  /*2130*/  UMOV UR20, UR36 ;  /* 0x0000002400147c82 */ /* 0x000fe20008000000 */
[----:B------:R-:W-:Y:S01]  /*2140*/  UMOV UR12, UR36 ;  /* 0x00000024000c7c82 */ /* 0x000fe20008000000 */
[----:B------:R-:W-:Y:S01]  /*2150*/  UMOV UR9, UR17 ;  /* 0x0000001100097c82 */ /* 0x000fe20008000000 */
[----:B------:R-:W-:Y:S01]  /*2160*/  UMOV UR10, UR18 ;  /* 0x00000012000a7c82 */ /* 0x000fe20008000000 */
[----:B------:R-:W-:Y:S01]  /*2170*/  UTMALDG.3D.2CTA [UR16], [UR22], desc[UR30] ;  /* 0x00001e10160075b4 */ /* 0x000fe20008211000 */
[----:B------:R1:W-:Y:S02]  /*2180*/  UTMALDG.3D.MULTICAST.2CTA [UR8], [UR14], UR4, desc[UR30] ;  /* 0x00001e080e0073b4 */ /* 0x0003e40008211804 */
[----:B-1----:R-:W-:Y:S01]  /*2190*/  UMOV UR4, UR5 ;  /* 0x0000000500047c82 */ /* 0x002fe20008000000 */
[----:B---3--:R-:W-:Y:S05]  /*21a0*/  BRA.U UP0, `(.L_x_38) ;  /* 0xfffffffd00407547 */ /* 0x008fea000b83ffff */
.L_x_32:
[C---:B------:R-:W-:Y:S01]  /*21b0*/  LEA R3, R11.reuse, UR6, 0x3 ;  /* 0x000000060b037c11 */ /* 0x040fe2000f8e18ff */
[----:B------:R-:W-:Y:S01]  /*21c0*/  NOP ;  /* 0x0000000000007918 */ /* 0x000fe20000000000 */
[----:B-1----:R-:W-:Y:S02]  /*21d0*/  SHF.L.U32 R0, R10, 0x1f, RZ ;  /* 0x0000001f0a007819 */ /* 0x002fe400000006ff */
[----:B------:R-:W-:Y:S02]  /*21e0*/  LEA R4, R11, UR6, 0x4 ;  /* 0x000000060b047c11 */ /* 0x000fe4000f8e20ff */
[----:B--2-4-:R-:W1:Y:S02]  /*21f0*/  SYNCS.PHASECHK.TRANS64.TRYWAIT P0, [R3+URZ+0x90], R0 ;  /* 0x00009000030075a7 */ /* 0x014e6400080011ff */
[----:B-1----:R-:W-:Y:S05]  /*2200*/  @!P0 BRA `(.L_x_39) ;  /* 0x0000006c00608947 */ /* 0x002fea0003800000 */
.L_x_152:
[----:B------:R-:W2:Y:S01]  /*2210*/  LDS.128 R4, [R4+0x120] ;  /* 0x0001200004047984 */ /* 0x000ea20000000c00 */
[----:B------:R-:W-:Y:S01]  /*2220*/  UISETP.GE.AND UP0, UPT, UR45, 0x1, UPT ;  /* 0x000000012d00788c */ /* 0x000fe2000bf06270 */
[----:B------:R-:W-:Y:S01]  /*2230*/  @!PT LDS RZ, [RZ] ;  /* 0x00000000fffff984 */ /* 0x000fe20000000800 */
[----:B------:R-:W-:Y:S01]  /*2240*/  @!PT LDS RZ, [RZ] ;  /* 0x00000000fffff984 */ /* 0x000fe20000000800 */
[----:B------:R-:W-:Y:S01]  /*2250*/  @!PT LDS RZ, [RZ] ;  /* 0x00000000fffff984 */ /* 0x000fe20000000800 */
[----:B------:R-:W-:Y:S01]  /*2260*/  @!PT LDS RZ, [RZ] ;  /* 0x00000000fffff984 */ /* 0x000fe20000000800 */
[----:B------:R3:W-:Y:S06]  /*2270*/  MEMBAR.ALL.CTA ;  /* 0x0000000000007992 */ /* 0x0007ec0000008000 */
[----:B---3--:R-:W3:Y:S01]  /*2280*/  FENCE.VIEW.ASYNC.S ;  /* 0x00000000000073c6 */ /* 0x008ee20000000000 */
[----:B--2---:R-:W-:-:S13]  /*2290*/  LOP3.LUT P0, RZ, R6, 0x1, RZ, 0xc0, !PT ;  /* 0x0000000106ff7812 */ /* 0x004fda000780c0ff */
[----:B---3--:R-:W-:Y:S01]  /*22a0*/  VOTEU.ANY UP1, P0 ;  /* 0x0000000000ff7886 */ /* 0x008fe20000020100 */
[----:B------:R-:W-:-:S13]  /*22b0*/  PLOP3.LUT P0, PT, PT, PT, UP1, 0x80, 0x8 ;  /* 0x000000000008781c */ /* 0x000fda0003f0f018 */
[----:B-1----:R-:W-:Y:S02]  /*22c0*/  @P0 LOP3.LUT R0, R5, 0xffff, RZ, 0xc0, !PT ;  /* 0x0000ffff05000812 */ /* 0x002fe400078ec0ff */
[----:B------:R-:W-:Y:S02]  /*22d0*/  @P0 MOV R2, R4 ;  /* 0x0000000400020202 */ /* 0x000fe40000000f00 */
[----:B------:R-:W-:Y:S01]  /*22e0*/  @P0 R2UR UR7, R0 ;  /* 0x00000000000702ca */ /* 0x000fe200000e0000 */
[----:B------:R-:W-:Y:S01]  /*22f0*/  VIADD R0, R3, 0xa0 ;  /* 0x000000a003007836 */ /* 0x000fe20000000000 */
[----:B------:R-:W-:Y:S02]  /*2300*/  @P0 SHF.R.U32.HI R4, RZ, 0x10, R5 ;  /* 0x00000010ff040819 */ /* 0x000fe40000011605 */
[----:B------:R-:W-:Y:S02]  /*2310*/  @P0 R2UR UR8, R2 ;  /* 0x00000000020802ca */ /* 0x000fe400000e0000 */
[----:B------:R-:W-:-:S02]  /*2320*/  PRMT R0, RZ, 0x654, R0 ;  /* 0x00000654ff007816 */ /* 0x000fc40000000000 */
[----:B------:R-:W-:Y:S02]  /*2330*/  @P0 R2UR UR4, R4 ;  /* 0x00000000040402ca */ /* 0x000fe400000e0000 */
[----:B------:R1:W-:Y:S03]  /*2340*/  SYNCS.ARRIVE.TRANS64.RED.A1T0 RZ, [R0+URZ], RZ ;  /* 0x000000ff00ff79a7 */ /* 0x0003e600081004ff */
[----:B------:R-:W-:-:S04]  /*2350*/  @UP1 UMOV UR29, UR7 ;  /* 0x00000007001d1c82 */ /* 0x000fc80008000000 */
[----:B------:R-:W-:-:S04]  /*2360*/  @UP1 UMOV UR37, UR8 ;  /* 0x0000000800251c82 */ /* 0x000fc80008000000 */
[----:B------:R-:W-:Y:S01]  /*2370*/  @UP1 UMOV UR36, UR4 ;  /* 0x0000000400241c82 */ /* 0x000fe20008000000 */
[----:B------:R-:W-:Y:S05]  /*2380*/  BRA.U !UP0, `(.L_x_40) ;  /* 0x0000000108d47547 */ /* 0x000fea000b800000 */
[----:B------:R-:W2:Y:S01]  /*2390*/  LDCU.128 UR12, c[0x0][0xb10] ;  /* 0x00016200ff0c77ac */ /* 0x000ea20008000c00 */
[----:B------:R-:W3:Y:S01]  /*23a0*/  LDCU UR30, c[0x0][0xb20] ;  /* 0x00016400ff1e77ac */ /* 0x000ee20008000800 */
[----:B------:R-:W4:Y:S01]  /*23b0*/  LDCU UR20, c[0x0][0xb0c] ;  /* 0x00016180ff1477ac */ /* 0x000f220008000800 */
[----:B------:R-:W1:Y:S01]  /*23c0*/  LDCU.64 UR10, c[0x0][0xb28] ;  /* 0x00016500ff0a77ac */ /* 0x000e620008000a00 */
[----:B------:R-:W-:Y:S02]  /*23d0*/  UISETP.NE.AND UP3, UPT, UR45, 0x1, UPT ;  /* 0x000000012d00788c */ /* 0x000fe4000bf65270 */
[----:B--2---:R-:W-:Y:S02]  /*23e0*/  UIMAD.WIDE.U32 UR16, UR38, UR15, URZ ;  /* 0x0000000f261072a5 */ /* 0x004fe4000f8e00ff */
[----:B------:R-:W-:Y:S02]  /*23f0*/  UIMAD.WIDE.U32 UR8, UR39, UR12, URZ ;  /* 0x0000000c270872a5 */ /* 0x000fe4000f8e00ff */
[----:B------:R-:W-:-:S02]  /*2400*/  UISETP.NE.AND UP0, UPT, UR14, 0x1, UPT ;  /* 0x000000010e00788c */ /* 0x000fc4000bf05270 */
[----:B------:R-:W-:Y:S01]  /*2410*/  UIMAD.WIDE.U32 UR22, UR29, UR15, URZ ;  /* 0x0000000f1d1672a5 */ /* 0x000fe2000f8e00ff */
[----:B------:R-:W-:Y:S02]  /*2420*/  UMOV UR16, UR17 ;  /* 0x0000001100107c82 */ /* 0x000fe40008000000 */
[----:B------:R-:W-:Y:S01]  /*2430*/  UMOV UR8, UR9 ;  /* 0x0000000900087c82 */ /* 0x000fe20008000000 */
[----:B---3--:R-:W-:Y:S02]  /*2440*/  USHF.R.U32.HI UR16, URZ, UR30, UR16 ;  /* 0x0000001eff107299 */ /* 0x008fe40008011610 */
[----:B----4-:R-:W-:Y:S02]  /*2450*/  UISETP.NE.AND UP2, UPT, UR20, 0x1, UPT ;  /* 0x000000011400788c */ /* 0x010fe4000bf45270 */
[----:B------:R-:W-:Y:S02]  /*2460*/  USHF.R.U32.HI UR8, URZ, UR13, UR8 ;  /* 0x0000000dff087299 */ /* 0x000fe40008011608 */
[----:B------:R-:W-:-:S02]  /*2470*/  USEL UR7, UR38, UR16, !UP0 ;  /* 0x0000001026077287 */ /* 0x000fc4000c000000 */
[----:B------:R-:W-:Y:S02]  /*2480*/  USEL UR8, UR39, UR8, !UP2 ;  /* 0x0000000827087287 */ /* 0x000fe4000d000000 */
[----:B-1----:R-:W-:Y:S01]  /*2490*/  UIMAD.WIDE.U32 UR16, UR7, UR10, URZ ;  /* 0x0000000a071072a5 */ /* 0x002fe2000f8e00ff */
[----:B------:R-:W-:Y:S01]  /*24a0*/  UMOV UR4, UR23 ;  /* 0x0000001700047c82 */ /* 0x000fe20008000000 */
[----:B------:R-:W-:Y:S02]  /*24b0*/  UIMAD.WIDE.U32 UR18, UR37, UR12, URZ ;  /* 0x0000000c251272a5 */ /* 0x000fe4000f8e00ff */
[----:B------:R-:W-:-:S03]  /*24c0*/  UIMAD.WIDE.U32 UR22, UR8, UR10, URZ ;  /* 0x0000000a081672a5 */ /* 0x000fc6000f8e00ff */
[----:B------:R-:W-:Y:S01]  /*24d0*/  UMOV UR16, UR17 ;  /* 0x0000001100107c82 */ /* 0x000fe20008000000 */
[----:B------:R-:W-:Y:S02]  /*24e0*/  USHF.R.U32.HI UR4, URZ, UR30, UR4 ;  /* 0x0000001eff047299 */ /* 0x000fe40008011604 */
[----:B------:R-:W-:Y:S01]  /*24f0*/  @UP3 USHF.R.U32.HI UR7, URZ, UR11, UR16 ;  /* 0x0000000bff073299 */ /* 0x000fe20008011610 */
[----:B------:R-:W-:Y:S01]  /*2500*/  UMOV UR18, UR19 ;  /* 0x0000001300127c82 */ /* 0x000fe20008000000 */
[----:B------:R-:W-:Y:S01]  /*2510*/  UMOV UR22, UR23 ;  /* 0x0000001700167c82 */ /* 0x000fe20008000000 */
[----:B------:R-:W-:Y:S02]  /*2520*/  USHF.R.U32.HI UR13, URZ, UR13, UR18 ;  /* 0x0000000dff0d7299 */ /* 0x000fe40008011612 */
[----:B------:R-:W-:Y:S02]  /*2530*/  USEL UR4, UR29, UR4, !UP0 ;  /* 0x000000041d047287 */ /* 0x000fe4000c000000 */
[----:B------:R-:W-:-:S02]  /*2540*/  @UP3 USHF.R.U32.HI UR8, URZ, UR11, UR22 ;  /* 0x0000000bff083299 */ /* 0x000fc40008011616 */
[----:B------:R-:W-:Y:S02]  /*2550*/  UIMAD UR9, UR45, UR7, URZ ;  /* 0x000000072d0972a4 */ /* 0x000fe4000f8e02ff */
[----:B------:R-:W-:Y:S02]  /*2560*/  USEL UR7, UR37, UR13, !UP2 ;  /* 0x0000000d25077287 */ /* 0x000fe4000d000000 */
[----:B------:R-:W-:Y:S02]  /*2570*/  UIMAD UR12, UR45, UR8, URZ ;  /* 0x000000082d0c72a4 */ /* 0x000fe4000f8e02ff */
[----:B------:R-:W-:Y:S02]  /*2580*/  UISETP.GE.AND UP0, UPT, UR4, UR9, UPT ;  /* 0x000000090400728c */ /* 0x000fe4000bf06270 */
[----:B------:R-:W-:Y:S02]  /*2590*/  UIMAD.WIDE.U32 UR16, UR4, UR10, URZ ;  /* 0x0000000a041072a5 */ /* 0x000fe4000f8e00ff */
[----:B------:R-:W-:-:S02]  /*25a0*/  UISETP.GE.OR UP0, UPT, UR7, UR12, UP0 ;  /* 0x0000000c0700728c */ /* 0x000fc40008706670 */
        /* <DEDUP_REMOVED lines=19> */
.L_x_40:
[----:B------:R-:W2:Y:S02]  /*26e0*/  LDCU UR4, c[0x0][0xb30] ;  /* 0x00016600ff0477ac */ /* 0x000ea40008000800 */
[----:B--2---:R-:W-:-:S09]  /*26f0*/  UISETP.NE.AND UP0, UPT, UR4, 0x1, UPT ;  /* 0x000000010400788c */ /* 0x004fd2000bf05270 */
[----:B------:R-:W-:Y:S05]  /*2700*/  BRA.U UP0, `(.L_x_41) ;  /* 0x0000000100447547 */ /* 0x000fea000b800000 */
[----:B------:R-:W2:Y:S01]  /*2710*/  LDCU.128 UR12, c[0x0][0xb10] ;  /* 0x00016200ff0c77ac */ /* 0x000ea20008000c00 */
[----:B------:R-:W3:Y:S01]  /*2720*/  LDCU UR16, c[0x0][0xb0c] ;  /* 0x00016180ff1077ac */ /* 0x000ee20008000800 */
[----:B------:R-:W4:Y:S01]  /*2730*/  LDCU UR17, c[0x0][0xb20] ;  /* 0x00016400ff1177ac */ /* 0x000f220008000800 */
[----:B--2---:R-:W-:Y:S02]  /*2740*/  UIMAD.WIDE.U32 UR10, UR37, UR12, URZ ;  /* 0x0000000c250a72a5 */ /* 0x004fe4000f8e00ff */
[----:B------:R-:W-:Y:S02]  /*2750*/  UIMAD.WIDE.U32 UR8, UR29, UR15, URZ ;  /* 0x0000000f1d0872a5 */ /* 0x000fe4000f8e00ff */
[----:B---3--:R-:W-:Y:S02]  /*2760*/  UISETP.NE.AND UP2, UPT, UR16, 0x1, UPT ;  /* 0x000000011000788c */ /* 0x008fe4000bf45270 */
[----:B------:R-:W-:Y:S01]  /*2770*/  UISETP.NE.AND UP0, UPT, UR14, 0x1, UPT ;  /* 0x000000010e00788c */ /* 0x000fe2000bf05270 */
[----:B------:R-:W-:-:S02]  /*2780*/  UMOV UR7, UR11 ;  /* 0x0000000b00077c82 */ /* 0x000fc40008000000 */
[----:B------:R-:W-:Y:S01]  /*2790*/  UMOV UR4, UR9 ;  /* 0x0000000900047c82 */ /* 0x000fe20008000000 */
[----:B------:R-:W-:Y:S02]  /*27a0*/  USHF.R.U32.HI UR7, URZ, UR13, UR7 ;  /* 0x0000000dff077299 */ /* 0x000fe40008011607 */
[----:B----4-:R-:W-:Y:S02]  /*27b0*/  USHF.R.U32.HI UR4, URZ, UR17, UR4 ;  /* 0x00000011ff047299 */ /* 0x010fe40008011604 */
[----:B------:R-:W-:Y:S02]  /*27c0*/  USEL UR7, UR37, UR7, !UP2 ;  /* 0x0000000725077287 */ /* 0x000fe4000d000000 */
[----:B------:R-:W-:-:S04]  /*27d0*/  USEL UR4, UR29, UR4, !UP0 ;  /* 0x000000041d047287 */ /* 0x000fc8000c000000 */
[----:B------:R-:W-:Y:S02]  /*27e0*/  UIADD3 UR8, UPT, UPT, UR7, -UR4, URZ ;  /* 0x8000000407087290 */ /* 0x000fe4000fffe0ff */
[----:B------:R-:W-:Y:S02]  /*27f0*/  UIADD3 UR4, UPT, UPT, -UR7, UR4, URZ ;  /* 0x0000000407047290 */ /* 0x000fe4000fffe1ff */
[----:B------:R-:W-:Y:S02]  /*2800*/  UIMAD UR29, UR8, UR14, UR29 ;  /* 0x0000000e081d72a4 */ /* 0x000fe4000f8e021d */
[----:B------:R-:W-:-:S12]  /*2810*/  UIMAD UR37, UR4, UR16, UR37 ;  /* 0x00000010042572a4 */ /* 0x000fd8000f8e0225 */
.L_x_41:
[----:B------:R-:W-:Y:S01]  /*2820*/  VIADD R11, R11, 0x1 ;  /* 0x000000010b0b7836 */ /* 0x000fe20000000000 */
[----:B------:R-:W-:Y:S01]  /*2830*/  R2UR UR4, R50 ;  /* 0x00000000320472ca */ /* 0x000fe200000e0000 */
[----:B------:R-:W-:Y:S01]  /*2840*/  UIADD3 UR31, UPT, UPT, UR37, UR63, URZ ;  /* 0x0000003f251f7290 */ /* 0x000fe2000fffe0ff */
[----:B------:R-:W-:Y:S02]  /*2850*/  PLOP3.LUT P1, PT, PT, PT, PT, 0x80, 0x8 ;  /* 0x000000000008781c */ /* 0x000fe40003f2f070 */
[----:B------:R-:W-:-:S04]  /*2860*/  ISETP.NE.AND P0, PT, R11, 0x2, PT ;  /* 0x000000020b00780c */ /* 0x000fc80003f05270 */
[----:B-1----:R-:W-:Y:S02]  /*2870*/  SEL R0, RZ, 0x1, P0 ;  /* 0x00000001ff007807 */ /* 0x002fe40000000000 */
[----:B------:R-:W-:Y:S02]  /*2880*/  SEL R11, R11, RZ, P0 ;  /* 0x000000ff0b0b7207 */ /* 0x000fe40000000000 */
[----:B------:R-:W-:Y:S01]  /*2890*/  LOP3.LUT R10, R10, R0, RZ, 0x3c, !PT ;  /* 0x000000000a0a7212 */ /* 0x000fe200078e3cff */
[----:B------:R-:W-:Y:S01]  /*28a0*/  UIADD3 UR30, UPT, UPT, UR29, UR4, URZ ;  /* 0x000000041d1e7290 */ /* 0x000fe2000fffe0ff */
[----:B------:R-:W-:Y:S11]  /*28b0*/  BRA.U UP1, `(.L_x_42) ;  /* 0xfffffff101247547 */ /* 0x000ff6000b83ffff */
[----:B------:R-:W-:Y:S01]  /*28c0*/  UIADD3 UR7, UPT, UPT, UR6, 0x20, URZ ;  /* 0x0000002006077890 */ /* 0x000fe2000fffe0ff */
[----:B------:R-:W-:-:S03]  /*28d0*/  SHF.L.U32 R2, R12, 0x1f, RZ ;  /* 0x0000001f0c027819 */ /* 0x000fc600000006ff */
[----:B------:R-:W-:-:S09]  /*28e0*/  ULEA UR4, UR5, UR7, 0x3 ;  /* 0x0000000705047291 */ /* 0x000fd2000f8e18ff */
[----:B------:R-:W1:Y:S02]  /*28f0*/  SYNCS.PHASECHK.TRANS64.TRYWAIT P0, [UR4], R2 ;  /* 0x00000002ff0075a7 */ /* 0x000e640008001104 */
[----:B-1----:R-:W-:Y:S05]  /*2900*/  @!P0 BRA `(.L_x_43) ;  /* 0x0000006400b48947 */ /* 0x002fea0003800000 */
.L_x_154:
[----:B------:R-:W-:-:S04]  /*2910*/  UIADD3 UR4, UPT, UPT, UR5, 0x1, URZ ;  /* 0x0000000105047890 */ /* 0x000fc8000fffe0ff */
[----:B------:R-:W-:-:S04]  /*2920*/  UISETP.NE.AND UP0, UPT, UR4, 0x4, UPT ;  /* 0x000000040400788c */ /* 0x000fc8000bf05270 */
[----:B------:R-:W-:Y:S02]  /*2930*/  USEL UR6, URZ, 0x1, UP0 ;  /* 0x00000001ff067887 */ /* 0x000fe40008000000 */
[----:B------:R-:W-:-:S04]  /*2940*/  USEL UR4, UR4, URZ, UP0 ;  /* 0x000000ff04047287 */ /* 0x000fc80008000000 */
[----:B------:R-:W-:Y:S01]  /*2950*/  ULEA UR5, UR4, UR7, 0x3 ;  /* 0x0000000704057291 */ /* 0x000fe2000f8e18ff */
[----:B-1----:R-:W-:-:S04]  /*2960*/  LOP3.LUT R2, R12, UR6, RZ, 0x3c, !PT ;  /* 0x000000060c027c12 */ /* 0x002fc8000f8e3cff */
[----:B------:R-:W-:-:S04]  /*2970*/  SHF.L.U32 R3, R2, 0x1f, RZ ;  /* 0x0000001f02037819 */ /* 0x000fc800000006ff */
[----:B------:R-:W1:Y:S02]  /*2980*/  SYNCS.PHASECHK.TRANS64.TRYWAIT P0, [UR5], R3 ;  /* 0x00000003ff0075a7 */ /* 0x000e640008001105 */
[----:B-1----:R-:W-:Y:S05]  /*2990*/  @!P0 BRA `(.L_x_44) ;  /* 0x0000006400a88947 */ /* 0x002fea0003800000 */
.L_x_156:
[----:B------:R-:W-:-:S04]  /*29a0*/  UIADD3 UR4, UPT, UPT, UR4, 0x1, URZ ;  /* 0x0000000104047890 */ /* 0x000fc8000fffe0ff */
[----:B------:R-:W-:-:S04]  /*29b0*/  UISETP.NE.AND UP0, UPT, UR4, 0x4, UPT ;  /* 0x000000040400788c */ /* 0x000fc8000bf05270 */
[----:B------:R-:W-:Y:S02]  /*29c0*/  USEL UR6, URZ, 0x1, UP0 ;  /* 0x00000001ff067887 */ /* 0x000fe40008000000 */
[----:B------:R-:W-:-:S04]  /*29d0*/  USEL UR4, UR4, URZ, UP0 ;  /* 0x000000ff04047287 */ /* 0x000fc80008000000 */
[----:B------:R-:W-:Y:S01]  /*29e0*/  ULEA UR5, UR4, UR7, 0x3 ;  /* 0x0000000704057291 */ /* 0x000fe2000f8e18ff */
[----:B------:R-:W-:-:S04]  /*29f0*/  LOP3.LUT R2, R2, UR6, RZ, 0x3c, !PT ;  /* 0x0000000602027c12 */ /* 0x000fc8000f8e3cff */
[----:B-1----:R-:W-:-:S04]  /*2a00*/  SHF.L.U32 R3, R2, 0x1f, RZ ;  /* 0x0000001f02037819 */ /* 0x002fc800000006ff */
[----:B------:R-:W1:Y:S02]  /*2a10*/  SYNCS.PHASECHK.TRANS64.TRYWAIT P0, [UR5], R3 ;  /* 0x00000003ff0075a7 */ /* 0x000e640008001105 */
[----:B-1----:R-:W-:Y:S05]  /*2a20*/  @!P0 BRA `(.L_x_45) ;  /* 0x00000064009c8947 */ /* 0x002fea0003800000 */
.L_x_158:
[----:B------:R-:W-:-:S04]  /*2a30*/  UIADD3 UR4, UPT, UPT, UR4, 0x1, URZ ;  /* 0x0000000104047890 */ /* 0x000fc8000fffe0ff */
[----:B------:R-:W-:-:S04]  /*2a40*/  UISETP.NE.AND UP0, UPT, UR4, 0x4, UPT ;  /* 0x000000040400788c */ /* 0x000fc8000bf05270 */
[----:B------:R-:W-:Y:S02]  /*2a50*/  USEL UR5, URZ, 0x1, UP0 ;  /* 0x00000001ff057887 */ /* 0x000fe40008000000 */
[----:B------:R-:W-:-:S04]  /*2a60*/  USEL UR4, UR4, URZ, UP0 ;  /* 0x000000ff04047287 */ /* 0x000fc80008000000 */
[----:B------:R-:W-:Y:S01]  /*2a70*/  ULEA UR4, UR4, UR7, 0x3 ;  /* 0x0000000704047291 */ /* 0x000fe2000f8e18ff */
[----:B------:R-:W-:-:S04]  /*2a80*/  LOP3.LUT R2, R2, UR5, RZ, 0x3c, !PT ;  /* 0x0000000502027c12 */ /* 0x000fc8000f8e3cff */
[----:B------:R-:W-:Y:S01]  /*2a90*/  SHF.L.U32 R2, R2, 0x1f, RZ ;  /* 0x0000001f02027819 */ /* 0x000fe200000006ff */
[----:B-1----:R-:W-:-:S07]  /*2aa0*/  IMAD.U32 R0, RZ, RZ, UR4 ;  /* 0x00000004ff007e24 */ /* 0x002fce000f8e00ff */
.L_x_46:
[----:B-1----:R1:W2:Y:S02]  /*2ab0*/  SYNCS.PHASECHK.TRANS64.TRYWAIT P0, [R0+URZ], R2 ;  /* 0x00000002000075a7 */ /* 0x0022a400080011ff */
[----:B--2---:R-:W-:Y:S05]  /*2ac0*/  @!P0 NANOSLEEP.SYNCS 0x989680 ;  /* 0x009896800000895d */ /* 0x004fea0003900000 */
[----:B------:R-:W2:Y:S02]  /*2ad0*/  @!P0 SYNCS.PHASECHK.TRANS64 P0, [R0+URZ], R2 ;  /* 0x00000002000085a7 */ /* 0x000ea400080010ff */
[----:B--2---:R-:W-:Y:S05]  /*2ae0*/  @P0 EXIT ;  /* 0x000000000000094d */ /* 0x004fea0003800000 */
[----:B------:R-:W-:Y:S05]  /*2af0*/  BRA `(.L_x_46) ;  /* 0xfffffffc00ec7947 */ /* 0x000fea000383ffff */
.L_x_22:
[----:B------:R-:W-:-:S04]  /*2b00*/  UISETP.NE.AND UP0, UPT, UR47, URZ, UPT ;  /* 0x000000ff2f00728c */ /* 0x000fc8000bf05270 */
[----:B------:R-:W-:-:S09]  /*2b10*/  UISETP.NE.OR UP0, UPT, UR18, 0x1, UP0 ;  /* 0x000000011200788c */ /* 0x000fd20008705670 */
[----:B------:R-:W-:Y:S05]  /*2b20*/  BRA.U UP0, `(.L_x_47) ;  /* 0x0000000500487547 */ /* 0x000fea000b800000 */
[----:B------:R-:W-:Y:S01]  /*2b30*/  ISETP.GE.U32.AND P2, PT, R0, 0x4, PT ;  /* 0x000000040000780c */ /* 0x000fe20003f46070 */
[----:B------:R-:W-:Y:S01]  /*2b40*/  IMAD.MOV.U32 R12, RZ, RZ, 0x1 ;  /* 0x00000001ff0c7424 */ /* 0x000fe200078e00ff */
[----:B------:R-:W-:Y:S02]  /*2b50*/  CS2R R10, SRZ ;  /* 0x00000000000a7805 */ /* 0x000fe4000001ff00 */
[----:B------:R-:W-:Y:S01]  /*2b60*/  CS2R R8, SRZ ;  /* 0x0000000000087805 */ /* 0x000fe2000001ff00 */
[----:B------:R-:W-:Y:S01]  /*2b70*/  UMOV UR6, 0x400 ;  /* 0x0000040000067882 */ /* 0x000fe20000000000 */
[----:B------:R-:W-:Y:S01]  /*2b80*/  UMOV UR5, URZ ;  /* 0x000000ff00057c82 */ /* 0x000fe20008000000 */
[----:B------:R-:W-:-:S12]  /*2b90*/  ULEA UR6, UR47, UR6, 0x18 ;  /* 0x000000062f067291 */ /* 0x000fd8000f8ec0ff */
.L_x_51:
[----:B------:R-:W-:Y:S02]  /*2ba0*/  LEA R2, R8, UR6, 0x3 ;  /* 0x0000000608027c11 */ /* 0x000fe4000f8e18ff */
[----:B------:R-:W-:-:S03]  /*2bb0*/  SHF.L.U32 R4, R9, 0x1f, RZ ;  /* 0x0000001f09047819 */ /* 0x000fc600000006ff */
[----:B------:R-:W-:Y:S01]  /*2bc0*/  VIADD R5, R2, 0x100 ;  /* 0x0000010002057836 */ /* 0x000fe20000000000 */
[----:B------:R-:W2:Y:S02]  /*2bd0*/  SYNCS.PHASECHK.TRANS64.TRYWAIT P0, [R2+URZ+0xf0], R4 ;  /* 0x0000f004020075a7 */ /* 0x000ea400080011ff */
[----:B--2---:R-:W-:Y:S05]  /*2be0*/  @!P0 BRA `(.L_x_48) ;  /* 0x0000006400448947 */ /* 0x004fea0003800000 */
.L_x_159:
[----:B------:R-:W-:Y:S01]  /*2bf0*/  ULEA UR4, UR5, UR6, 0x3 ;  /* 0x0000000605047291 */ /* 0x000fe2000f8e18ff */
[----:B--2---:R-:W-:Y:S01]  /*2c00*/  PRMT R2, RZ, 0x654, R5 ;  /* 0x00000654ff027816 */ /* 0x004fe20000000005 */
[----:B------:R-:W-:Y:S01]  /*2c10*/  @!P2 IMAD.MOV.U32 R4, RZ, RZ, 0x10 ;  /* 0x00000010ff04a424 */ /* 0x000fe200078e00ff */
[----:B------:R-:W-:Y:S01]  /*2c20*/  SHF.L.U32 R5, R12, 0x1f, RZ ;  /* 0x0000001f0c057819 */ /* 0x000fe200000006ff */
[----:B------:R-:W-:Y:S01]  /*2c30*/  UIADD3 UR7, UPT, UPT, UR4, 0x90, URZ ;  /* 0x0000009004077890 */ /* 0x000fe2000fffe0ff */
[----:B------:R2:W-:Y:S05]  /*2c40*/  SYNCS.ARRIVE.TRANS64.RED.A1T0 RZ, [R2+URZ], RZ ;  /* 0x000000ff02ff79a7 */ /* 0x0005ea00081004ff */
[----:B------:R-:W-:Y:S01]  /*2c50*/  IMAD.U32 R6, RZ, RZ, UR7 ;  /* 0x00000007ff067e24 */ /* 0x000fe2000f8e00ff */
[----:B------:R-:W3:Y:S04]  /*2c60*/  SYNCS.PHASECHK.TRANS64.TRYWAIT P0, [UR4+0xa0], R5 ;  /* 0x0000a005ff0075a7 */ /* 0x000ee80008001104 */
[----:B------:R-:W-:Y:S01]  /*2c70*/  PRMT R6, R0, 0x654, R6 ;  /* 0x0000065400067816 */ /* 0x000fe20000000006 */
[----:B--23--:R-:W-:Y:S06]  /*2c80*/  @!P0 BRA `(.L_x_49) ;  /* 0x0000006400308947 */ /* 0x00cfec0003800000 */
.L_x_161:
[----:B------:R-:W-:Y:S01]  /*2c90*/  ULEA UR8, UR5, UR6, 0x4 ;  /* 0x0000000605087291 */ /* 0x000fe2000f8e20ff */
[----:B------:R-:W-:Y:S01]  /*2ca0*/  SEL R3, R6, R3, !P2 ;  /* 0x0000000306037207 */ /* 0x000fe20005000000 */
[----:B------:R-:W-:Y:S01]  /*2cb0*/  UIADD3 UR9, UPT, UPT, UR4, 0x90, URZ ;  /* 0x0000009004097890 */ /* 0x000fe2000fffe0ff */
[----:B--2---:R-:W-:Y:S01]  /*2cc0*/  LEA R2, R11, UR6, 0x3 ;  /* 0x000000060b027c11 */ /* 0x004fe2000f8e18ff */
[----:B------:R-:W-:Y:S01]  /*2cd0*/  UIADD3 UR8, UPT, UPT, UR8, 0x120, URZ ;  /* 0x0000012008087890 */ /* 0x000fe2000fffe0ff */
[----:B------:R2:W-:Y:S01]  /*2ce0*/  @!P2 SYNCS.ARRIVE.TRANS64.RED RZ, [R3+URZ], R4 ;  /* 0x0000000403ffa9a7 */ /* 0x0005e200080004ff */
[----:B------:R-:W-:Y:S01]  /*2cf0*/  UIADD3 UR4, UPT, UPT, UR5, 0x1, URZ ;  /* 0x0000000105047890 */ /* 0x000fe2000fffe0ff */
[----:B------:R-:W-:-:S03]  /*2d00*/  VIADD R8, R8, 0x1 ;  /* 0x0000000108087836 */ /* 0x000fc60000000000 */
[----:B------:R-:W-:Y:S02]  /*2d10*/  UISETP.NE.AND UP0, UPT, UR4, 0x2, UPT ;  /* 0x000000020400788c */ /* 0x000fe4000bf05270 */
[----:B------:R-:W-:Y:S01]  /*2d20*/  ISETP.NE.AND P0, PT, R8, 0x2, PT ;  /* 0x000000020800780c */ /* 0x000fe20003f05270 */
[----:B------:R-:W-:Y:S06]  /*2d30*/  UGETNEXTWORKID.BROADCAST [UR8], [UR9] ;  /* 0x00000000080073ca */ /* 0x000fec0008000100 */
[----:B------:R-:W-:Y:S02]  /*2d40*/  USEL UR7, URZ, 0x1, UP0 ;  /* 0x00000001ff077887 */ /* 0x000fe40008000000 */
[----:B------:R-:W-:-:S04]  /*2d50*/  USEL UR5, UR4, URZ, UP0 ;  /* 0x000000ff04057287 */ /* 0x000fc80008000000 */
[----:B------:R-:W-:Y:S02]  /*2d60*/  LOP3.LUT R12, R12, UR7, RZ, 0x3c, !PT ;  /* 0x000000070c0c7c12 */ /* 0x000fe4000f8e3cff */
[----:B--2---:R-:W-:-:S04]  /*2d70*/  SHF.L.U32 R4, R10, 0x1f, RZ ;  /* 0x0000001f0a047819 */ /* 0x004fc800000006ff */
[----:B------:R-:W2:Y:S02]  /*2d80*/  SYNCS.PHASECHK.TRANS64.TRYWAIT P1, [R2+URZ+0x90], R4 ;  /* 0x00009004020075a7 */ /* 0x000ea400080211ff */
[----:B--2---:R-:W-:Y:S05]  /*2d90*/  @!P1 BRA `(.L_x_50) ;  /* 0x0000006400049947 */ /* 0x004fea0003800000 */
.L_x_162:
[C---:B--2---:R-:W-:Y:S01]  /*2da0*/  LEA R4, R11.reuse, UR6, 0x4 ;  /* 0x000000060b047c11 */ /* 0x044fe2000f8e20ff */
[----:B------:R-:W-:Y:S01]  /*2db0*/  VIADD R2, R2, 0xa0 ;  /* 0x000000a002027836 */ /* 0x000fe20000000000 */
[----:B------:R-:W-:Y:S01]  /*2dc0*/  SEL R8, R8, RZ, P0 ;  /* 0x000000ff08087207 */ /* 0x000fe20000000000 */
[----:B------:R-:W-:-:S03]  /*2dd0*/  VIADD R11, R11, 0x1 ;  /* 0x000000010b0b7836 */ /* 0x000fc60000000000 */
[----:B------:R-:W2:Y:S01]  /*2de0*/  LDS.128 R4, [R4+0x120] ;  /* 0x0001200004047984 */ /* 0x000ea20000000c00 */
[----:B------:R-:W-:Y:S02]  /*2df0*/  PRMT R2, RZ, 0x654, R2 ;  /* 0x00000654ff027816 */ /* 0x000fe40000000002 */
[C---:B------:R-:W-:Y:S01]  /*2e00*/  ISETP.NE.AND P1, PT, R11.reuse, 0x2, PT ;  /* 0x000000020b00780c */ /* 0x040fe20003f25270 */
[----:B------:R-:W-:Y:S01]  /*2e10*/  @!PT LDS RZ, [RZ] ;  /* 0x00000000fffff984 */ /* 0x000fe20000000800 */
[----:B------:R-:W-:Y:S01]  /*2e20*/  @!PT LDS RZ, [RZ] ;  /* 0x00000000fffff984 */ /* 0x000fe20000000800 */
[----:B------:R-:W-:Y:S01]  /*2e30*/  @!PT LDS RZ, [RZ] ;  /* 0x00000000fffff984 */ /* 0x000fe20000000800 */
[----:B------:R-:W-:Y:S01]  /*2e40*/  @!PT LDS RZ, [RZ] ;  /* 0x00000000fffff984 */ /* 0x000fe20000000800 */
[----:B------:R3:W-:Y:S06]  /*2e50*/  MEMBAR.ALL.CTA ;  /* 0x0000000000007992 */ /* 0x0007ec0000008000 */
[----:B---3--:R-:W3:Y:S01]  /*2e60*/  FENCE.VIEW.ASYNC.S ;  /* 0x00000000000073c6 */ /* 0x008ee20000000000 */
[----:B------:R-:W-:Y:S01]  /*2e70*/  SEL R11, R11, RZ, P1 ;  /* 0x000000ff0b0b7207 */ /* 0x000fe20000800000 */
[----:B---3--:R3:W-:Y:S01]  /*2e80*/  SYNCS.ARRIVE.TRANS64.RED.A1T0 RZ, [R2+URZ], RZ ;  /* 0x000000ff02ff79a7 */ /* 0x0087e200081004ff */
[----:B--2---:R-:W-:-:S02]  /*2e90*/  LOP3.LUT P3, RZ, R6, 0x1, RZ, 0xc0, !PT ;  /* 0x0000000106ff7812 */ /* 0x004fc4000786c0ff */
[----:B------:R-:W-:-:S04]  /*2ea0*/  SEL R4, RZ, 0x1, P1 ;  /* 0x00000001ff047807 */ /* 0x000fc80000800000 */
[----:B------:R-:W-:Y:S02]  /*2eb0*/  LOP3.LUT R10, R10, R4, RZ, 0x3c, !PT ;  /* 0x000000040a0a7212 */ /* 0x000fe400078e3cff */
[----:B---3--:R-:W-:-:S04]  /*2ec0*/  SEL R2, RZ, 0x1, P0 ;  /* 0x00000001ff027807 */ /* 0x008fc80000000000 */
[----:B------:R-:W-:Y:S01]  /*2ed0*/  LOP3.LUT R9, R9, R2, RZ, 0x3c, !PT ;  /* 0x0000000209097212 */ /* 0x000fe200078e3cff */
[----:B------:R-:W-:Y:S06]  /*2ee0*/  @P3 BRA `(.L_x_51) ;  /* 0xfffffffc002c3947 */ /* 0x000fec000383ffff */
[----:B------:R-:W-:Y:S01]  /*2ef0*/  ULEA UR4, UR5, UR6, 0x3 ;  /* 0x0000000605047291 */ /* 0x000fe2000f8e18ff */
[----:B------:R-:W-:-:S08]  /*2f00*/  SHF.L.U32 R2, R12, 0x1f, RZ ;  /* 0x0000001f0c027819 */ /* 0x000fd000000006ff */
[----:B------:R-:W2:Y:S02]  /*2f10*/  SYNCS.PHASECHK.TRANS64 P0, [UR4+0xa0], R2 ;  /* 0x0000a002ff0075a7 */ /* 0x000ea40008001004 */
[----:B--2---:R-:W-:Y:S05]  /*2f20*/  @P0 BRA `(.L_x_52) ;  /* 0x0000000000080947 */ /* 0x004fea0003800000 */
[----:B------:R-:W2:Y:S02]  /*2f30*/  SYNCS.PHASECHK.TRANS64.TRYWAIT P0, [UR4+0xa0], R2 ;  /* 0x0000a002ff0075a7 */ /* 0x000ea40008001104 */
[----:B--2---:R-:W-:Y:S05]  /*2f40*/  @!P0 BRA `(.L_x_53) ;  /* 0x0000006000ac8947 */ /* 0x004fea0003800000 */
.L_x_52:
[----:B------:R-:W-:-:S04]  /*2f50*/  UIADD3 UR7, UPT, UPT, UR5, 0x1, URZ ;  /* 0x0000000105077890 */ /* 0x000fc8000fffe0ff */
[----:B------:R-:W-:-:S04]  /*2f60*/  UISETP.NE.AND UP0, UPT, UR7, 0x2, UPT ;  /* 0x000000020700788c */ /* 0x000fc8000bf05270 */
[----:B------:R-:W-:Y:S02]  /*2f70*/  USEL UR8, URZ, 0x1, UP0 ;  /* 0x00000001ff087887 */ /* 0x000fe40008000000 */
[----:B------:R-:W-:-:S04]  /*2f80*/  USEL UR7, UR7, URZ, UP0 ;  /* 0x000000ff07077287 */ /* 0x000fc80008000000 */
[----:B------:R-:W-:Y:S01]  /*2f90*/  ULEA UR7, UR7, UR6, 0x3 ;  /* 0x0000000607077291 */ /* 0x000fe2000f8e18ff */
[----:B--2---:R-:W-:-:S04]  /*2fa0*/  LOP3.LUT R2, R12, UR8, RZ, 0x3c, !PT ;  /* 0x000000080c027c12 */ /* 0x004fc8000f8e3cff */
[----:B------:R-:W-:-:S04]  /*2fb0*/  SHF.L.U32 R0, R2, 0x1f, RZ ;  /* 0x0000001f02007819 */ /* 0x000fc800000006ff */
[----:B------:R-:W2:Y:S02]  /*2fc0*/  SYNCS.PHASECHK.TRANS64 P0, [UR7+0xa0], R0 ;  /* 0x0000a000ff0075a7 */ /* 0x000ea40008001007 */
[----:B-12---:R-:W-:Y:S05]  /*2fd0*/  @P0 EXIT ;  /* 0x000000000000094d */ /* 0x006fea0003800000 */
[----:B------:R-:W-:Y:S02]  /*2fe0*/  SHF.L.U32 R2, R2, 0x1f, RZ ;  /* 0x0000001f02027819 */ /* 0x000fe400000006ff */
[----:B------:R-:W-:-:S07]  /*2ff0*/  MOV R0, UR7 ;  /* 0x0000000700007c02 */ /* 0x000fce0008000f00 */
.L_x_54:
[----:B-1----:R1:W2:Y:S02]  /*3000*/  SYNCS.PHASECHK.TRANS64.TRYWAIT P0, [R0+URZ+0xa0], R2 ;  /* 0x0000a002000075a7 */ /* 0x0022a400080011ff */
[----:B--2---:R-:W-:Y:S05]  /*3010*/  @!P0 NANOSLEEP.SYNCS 0x989680 ;  /* 0x009896800000895d */ /* 0x004fea0003900000 */
[----:B------:R-:W2:Y:S02]  /*3020*/  @!P0 SYNCS.PHASECHK.TRANS64 P0, [R0+URZ+0xa0], R2 ;  /* 0x0000a002000085a7 */ /* 0x000ea400080010ff */
[----:B--2---:R-:W-:Y:S05]  /*3030*/  @P0 EXIT ;  /* 0x000000000000094d */ /* 0x004fea0003800000 */
[----:B------:R-:W-:Y:S05]  /*3040*/  BRA `(.L_x_54) ;  /* 0xfffffffc00ec7947 */ /* 0x000fea000383ffff */
.L_x_47:
[----:B------:R-:W-:Y:S05]  /*3050*/  BRA.U UP5, `(.L_x_55) ;  /* 0x0000001105d87547 */ /* 0x000fea000b800000 */
[----:B------:R-:W-:Y:S01]  /*3060*/  UMOV UR4, 0x40 ;  /* 0x0000004000047882 */ /* 0x000fe20000000000 */
[----:B------:R-:W-:Y:S01]  /*3070*/  NOP ;  /* 0x0000000000007918 */ /* 0x000fe20000000000 */
[----:B------:R-:W-:Y:S01]  /*3080*/  ULEA UR5, UR47, UR4, 0x18 ;  /* 0x000000042f057291 */ /* 0x000fe2000f8ec0ff */
[----:B------:R-:W-:Y:S02]  /*3090*/  UMOV UR6, 0x400 ;  /* 0x0000040000067882 */ /* 0x000fe40000000000 */
[----:B------:R-:W-:-:S06]  /*30a0*/  ULEA UR6, UR47, UR6, 0x18 ;  /* 0x000000062f067291 */ /* 0x000fcc000f8ec0ff */
[----:B------:R-:W2:Y:S02]  /*30b0*/  LDS.U8 R0, [UR5+0x1c] ;  /* 0x00001c05ff007984 */ /* 0x000ea40008000000 */
[----:B--2---:R-:W-:-:S13]  /*30c0*/  ISETP.NE.AND P0, PT, R0, RZ, PT ;  /* 0x000000ff0000720c */ /* 0x004fda0003f05270 */
[----:B------:R-:W-:Y:S05]  /*30d0*/  @P0 BRA `(.L_x_56) ;  /* 0x0000000400080947 */ /* 0x000fea0003800000 */
[----:B------:R-:W-:Y:S02]  /*30e0*/  UISETP.NE.U32.AND UP1, UPT, UR48, 0x1, UPT ;  /* 0x000000013000788c */ /* 0x000fe4000bf25070 */
[----:B------:R-:W-:-:S07]  /*30f0*/  UIADD3 UR7, UPT, UPT, UR5, 0x8, URZ ;  /* 0x0000000805077890 */ /* 0x000fce000fffe0ff */
[----:B------:R-:W-:Y:S05]  /*3100*/  BRA.U !UP1, `(.L_x_57) ;  /* 0x00000001099c7547 */ /* 0x000fea000b800000 */
[----:B------:R-:W-:Y:S01]  /*3110*/  ELECT P0, URZ, PT ;  /* 0x0000000000ff782f */ /* 0x000fe20003800000 */
[----:B------:R-:W-:-:S12]  /*3120*/  BSSY B0, `(.L_x_57) ;  /* 0x0000025000007945 */ /* 0x000fd80003800000 */
[----:B------:R-:W-:Y:S05]  /*3130*/  @!P0 BRA `(.L_x_58) ;  /* 0x00000000008c8947 */ /* 0x000fea0003800000 */
[----:B------:R-:W-:-:S05]  /*3140*/  UMOV UR4, 0x10 ;  /* 0x0000001000047882 */ /* 0x000fca0000000000 */
[----:B------:R-:W-:Y:S04]  /*3150*/  DEPBAR.LE SB2, 0x36 ;  /* 0x0000ad800000791a */ /* 0x000fe80000000000 */
[----:B------:R-:W2:Y:S02]  /*3160*/  UTCATOMSWS.2CTA.FIND_AND_SET.ALIGN UP0, UR4, UR4 ;  /* 0x00000004000475e3 */ /* 0x000ea40008200800 */
[----:B--2---:R-:W-:Y:S01]  /*3170*/  MOV R10, UR4 ;  /* 0x00000004000a7c02 */ /* 0x004fe20008000f00 */
[----:B------:R-:W-:Y:S06]  /*3180*/  BRA.U UP0, `(.L_x_59) ;  /* 0x0000000100187547 */ /* 0x000fec000b800000 */
.L_x_60:
[----:B------:R-:W-:Y:S05]  /*3190*/  NANOSLEEP 0x64 ;  /* 0x000000640000795d */ /* 0x000fea0003800000 */
[----:B------:R-:W-:-:S05]  /*31a0*/  UMOV UR4, 0x10 ;  /* 0x0000001000047882 */ /* 0x000fca0000000000 */
[----:B------:R-:W-:Y:S04]  /*31b0*/  DEPBAR.LE SB2, 0x36 ;  /* 0x0000ad800000791a */ /* 0x000fe80000000000 */
[----:B------:R-:W2:Y:S02]  /*31c0*/  UTCATOMSWS.2CTA.FIND_AND_SET.ALIGN UP0, UR4, UR4 ;  /* 0x00000004000475e3 */ /* 0x000ea40008200800 */
[----:B--2---:R-:W-:Y:S01]  /*31d0*/  MOV R10, UR4 ;  /* 0x00000004000a7c02 */ /* 0x004fe20008000f00 */
[----:B------:R-:W-:Y:S05]  /*31e0*/  BRA.U !UP0, `(.L_x_60) ;  /* 0xfffffffd08e87547 */ /* 0x000fea000b83ffff */
.L_x_59:
[----:B------:R-:W2:Y:S01]  /*31f0*/  LDS R6, [UR5+0x10] ;  /* 0x00001005ff067984 */ /* 0x000ea20008000800 */
[----:B------:R-:W-:Y:S01]  /*3200*/  IMAD.U32 R0, RZ, RZ, UR6 ;  /* 0x00000006ff007e24 */ /* 0x000fe2000f8e00ff */
[----:B------:R-:W-:-:S03]  /*3210*/  MOV R4, UR49 ;  /* 0x0000003100047c02 */ /* 0x000fc60008000f00 */
[----:B------:R-:W-:Y:S01]  /*3220*/  VIADD R0, R0, 0x140 ;  /* 0x0000014000007836 */ /* 0x000fe20000000000 */
[----:B--2---:R-:W-:-:S04]  /*3230*/  SHF.L.U32 R6, R6, 0x1f, RZ ;  /* 0x0000001f06067819 */ /* 0x004fc800000006ff */
[----:B------:R-:W2:Y:S02]  /*3240*/  SYNCS.PHASECHK.TRANS64.TRYWAIT P0, [UR5+0x8], R6 ;  /* 0x00000806ff0075a7 */ /* 0x000ea40008001105 */
[----:B--2---:R-:W-:Y:S05]  /*3250*/  @P0 BRA `(.L_x_61) ;  /* 0x0000000000080947 */ /* 0x004fea0003800000 */
[----:B------:R-:W2:Y:S02]  /*3260*/  SYNCS.PHASECHK.TRANS64.TRYWAIT P0, [UR5+0x8], R6 ;  /* 0x00000806ff0075a7 */ /* 0x000ea40008001105 */
[----:B--2---:R-:W-:Y:S05]  /*3270*/  @!P0 BRA `(.L_x_62) ;  /* 0x0000005c00f88947 */ /* 0x004fea0003800000 */
.L_x_61:
[----:B------:R-:W-:Y:S01]  /*3280*/  PRMT R4, R4, 0x654, R0 ;  /* 0x0000065404047816 */ /* 0x000fe20000000000 */
[----:B------:R-:W-:Y:S01]  /*3290*/  HFMA2 R0, -RZ, RZ, 0, 5.9604644775390625e-08 ;  /* 0x00000001ff007431 */ /* 0x000fe200000001ff */
[----:B------:R-:W-:Y:S01]  /*32a0*/  UPRMT UR4, UR49, 0x654, UR7 ;  /* 0x0000065431047896 */ /* 0x000fe20008000007 */
[----:B------:R-:W-:Y:S02]  /*32b0*/  IMAD.MOV.U32 R8, RZ, RZ, 0xffff ;  /* 0x0000ffffff087424 */ /* 0x000fe400078e00ff */
[----:B--2---:R-:W-:Y:S02]  /*32c0*/  IMAD.MOV.U32 R6, RZ, RZ, 0x4 ;  /* 0x00000004ff067424 */ /* 0x004fe400078e00ff */
[----:B------:R-:W-:Y:S01]  /*32d0*/  IMAD.SHL.U32 R9, R10, 0x20, RZ ;  /* 0x000000200a097824 */ /* 0x000fe200078e00ff */
[----:B------:R-:W-:Y:S02]  /*32e0*/  MOV R5, UR4 ;  /* 0x0000000400057c02 */ /* 0x000fe40008000f00 */
[-C--:B------:R-:W-:Y:S01]  /*32f0*/  SHF.L.U32 R8, R8, R10.reuse, RZ ;  /* 0x0000000a08087219 */ /* 0x080fe200000006ff */
[----:B------:R2:W-:Y:S01]  /*3300*/  SYNCS.ARRIVE.TRANS64.RED RZ, [UR4], R6 ;  /* 0x00000006ffff79a7 */ /* 0x0005e20008000404 */
[----:B------:R-:W-:Y:S01]  /*3310*/  SHF.L.U32 R7, R0, R10, RZ ;  /* 0x0000000a00077219 */ /* 0x000fe200000006ff */
[----:B------:R2:W-:Y:S04]  /*3320*/  STS [UR6+0x140], R9 ;  /* 0x00014009ff007988 */ /* 0x0005e80008000806 */
[----:B------:R2:W-:Y:S04]  /*3330*/  STAS [R4.64], R10 ;  /* 0x0000000a04007dbd */ /* 0x0005e8000c0008ff */
[----:B------:R2:W-:Y:S04]  /*3340*/  ATOMS.OR RZ, [UR5+0x14], R8 ;  /* 0x00001408ffff798c */ /* 0x0005e8000b000005 */
[----:B------:R2:W-:Y:S04]  /*3350*/  ATOMS.OR RZ, [UR5+0x18], R7 ;  /* 0x00001807ffff798c */ /* 0x0005e8000b000005 */
[----:B------:R2:W-:Y:S02]  /*3360*/  ATOMS.XOR RZ, [UR5+0x10], R0 ;  /* 0x00001000ffff798c */ /* 0x0005e4000b800005 */
.L_x_58:
[----:B-1----:R-:W-:Y:S05]  /*3370*/  BSYNC B0 ;  /* 0x0000000000007941 */ /* 0x002fea0003800000 */
.L_x_57:
[----:B------:R-:W-:Y:S05]  /*3380*/  BRA.U UP1, `(.L_x_63) ;  /* 0x00000001016c7547 */ /* 0x000fea000b800000 */
[----:B------:R-:W-:-:S03]  /*3390*/  UMOV UR4, 0xffffffff ;  /* 0xffffffff00047882 */ /* 0x000fc60000000000 */
[----:B------:R-:W-:Y:S05]  /*33a0*/  BRA.DIV UR4, `(.L_x_64) ;  /* 0x0000005e04c47947 */ /* 0x000fea000b800000 */
[----:B------:R-:W-:-:S13]  /*33b0*/  ELECT P6, URZ, PT ;  /* 0x0000000000ff782f */ /* 0x000fda00038c0000 */
.L_x_166:
[----:B------:R-:W-:Y:S05]  /*33c0*/  @!P6 BRA `(.L_x_63) ;  /* 0x00000000005ce947 */ /* 0x000fea0003800000 */
[----:B--2---:R-:W2:Y:S02]  /*33d0*/  LDS R4, [UR5+0x10] ;  /* 0x00001005ff047984 */ /* 0x004ea40008000800 */
[----:B--2---:R-:W-:-:S04]  /*33e0*/  SHF.L.U32 R4, R4, 0x1f, RZ ;  /* 0x0000001f04047819 */ /* 0x004fc800000006ff */
[----:B------:R-:W2:Y:S02]  /*33f0*/  SYNCS.PHASECHK.TRANS64.TRYWAIT P0, [UR5+0x8], R4 ;  /* 0x00000804ff0075a7 */ /* 0x000ea40008001105 */
[----:B--2---:R-:W-:Y:S05]  /*3400*/  @P0 BRA `(.L_x_65) ;  /* 0x0000000000080947 */ /* 0x004fea0003800000 */
[----:B------:R-:W2:Y:S02]  /*3410*/  SYNCS.PHASECHK.TRANS64.TRYWAIT P0, [UR5+0x8], R4 ;  /* 0x00000804ff0075a7 */ /* 0x000ea40008001105 */
[----:B--2---:R-:W-:Y:S05]  /*3420*/  @!P0 BRA `(.L_x_66) ;  /* 0x0000005c00c48947 */ /* 0x004fea0003800000 */
.L_x_65:
[----:B------:R-:W3:Y:S01]  /*3430*/  LDS R6, [UR6+0x140] ;  /* 0x00014006ff067984 */ /* 0x000ee20008000800 */
[----:B--2---:R-:W-:Y:S02]  /*3440*/  HFMA2 R0, -RZ, RZ, 0, 5.9604644775390625e-08 ;  /* 0x00000001ff007431 */ /* 0x004fe400000001ff */
[----:B------:R-:W-:Y:S01]  /*3450*/  IMAD.MOV.U32 R4, RZ, RZ, 0xffff ;  /* 0x0000ffffff047424 */ /* 0x000fe200078e00ff */
[----:B------:R-:W-:Y:S01]  /*3460*/  UPRMT UR4, UR49, 0x654, UR7 ;  /* 0x0000065431047896 */ /* 0x000fe20008000007 */
[----:B---3--:R-:W-:-:S03]  /*3470*/  IMAD.SHL.U32 R5, R6, 0x20, RZ ;  /* 0x0000002006057824 */ /* 0x008fc600078e00ff */
[-C--:B------:R-:W-:Y:S02]  /*3480*/  SHF.L.U32 R4, R4, R6.reuse, RZ ;  /* 0x0000000604047219 */ /* 0x080fe400000006ff */
[----:B------:R-:W-:Y:S01]  /*3490*/  SHF.L.U32 R6, R0, R6, RZ ;  /* 0x0000000600067219 */ /* 0x000fe200000006ff */
[----:B------:R3:W-:Y:S04]  /*34a0*/  STS [UR6+0x140], R5 ;  /* 0x00014005ff007988 */ /* 0x0007e80008000806 */
[----:B------:R3:W-:Y:S04]  /*34b0*/  ATOMS.OR RZ, [UR5+0x14], R4 ;  /* 0x00001404ffff798c */ /* 0x0007e8000b000005 */
[----:B------:R3:W-:Y:S01]  /*34c0*/  ATOMS.OR RZ, [UR5+0x18], R6 ;  /* 0x00001806ffff798c */ /* 0x0007e2000b000005 */
[----:B------:R-:W-:Y:S03]  /*34d0*/  SYNCS.ARRIVE.TRANS64.RED.A1T0 RZ, [UR4], RZ ;  /* 0x000000ffffff79a7 */ /* 0x000fe60008100404 */
[----:B------:R3:W-:Y:S01]  /*34e0*/  ATOMS.XOR RZ, [UR5+0x10], R0 ;  /* 0x00001000ffff798c */ /* 0x0007e2000b800005 */
[----:B------:R-:W-:Y:S05]  /*34f0*/  BRA `(.L_x_63) ;  /* 0x0000000000107947 */ /* 0x000fea0003800000 */
.L_x_56:
[----:B------:R-:W-:Y:S02]  /*3500*/  MOV R0, 0xffffffff ;  /* 0xffffffff00007802 */ /* 0x000fe40000000f00 */
[----:B------:R-:W-:-:S03]  /*3510*/  MOV R4, 0x3540 ;  /* 0x0000354000047802 */ /* 0x000fc60000000f00 */
[----:B------:R2:W-:Y:S04]  /*3520*/  STS [UR6+0x140], R0 ;  /* 0x00014000ff007988 */ /* 0x0005e80008000806 */
[----:B-12--5:R-:W-:Y:S05]  /*3530*/  CALL.REL.NOINC `($__internal_1_$__cuda_sm10x_tcgen05_guardrail_trap_phase_invalid_during_alloc) ;  /* 0x0000006400987944 */ /* 0x026fea0003c00000 */
.L_x_63:
[----:B------:R-:W-:Y:S05]  /*3540*/  WARPSYNC.ALL ;  /* 0x0000000000007948 */ /* 0x000fea0003800000 */
[----:B------:R-:W4:Y:S01]  /*3550*/  S2UR UR4, SR_CgaCtaId ;  /* 0x00000000000479c3 */ /* 0x000f220000008800 */
[----:B------:R-:W-:Y:S01]  /*3560*/  UMOV UR26, 0x400 ;  /* 0x00000400001a7882 */ /* 0x000fe20000000000 */
[----:B------:R-:W-:-:S06]  /*3570*/  NOP ;  /* 0x0000000000007918 */ /* 0x000fcc0000000000 */
[----:B------:R-:W-:Y:S06]  /*3580*/  BAR.ARV 0x6, 0xa0 ;  /* 0x0182800000007b1d */ /* 0x000fec0000002000 */
[----:B------:R-:W1:Y:S01]  /*3590*/  LDCU UR6, c[0x0][0x38c] ;  /* 0x00007180ff0677ac */ /* 0x000e620008000800 */
[----:B------:R-:W-:Y:S01]  /*35a0*/  LOP3.LUT R3, R3, 0xffff, RZ, 0xc0, !PT ;  /* 0x0000ffff03037812 */ /* 0x000fe200078ec0ff */
[----:B--2---:R-:W-:Y:S01]  /*35b0*/  IMAD.MOV.U32 R9, RZ, RZ, 0x1 ;  /* 0x00000001ff097424 */ /* 0x004fe200078e00ff */
[----:B------:R-:W-:Y:S01]  /*35c0*/  LOP3.LUT R2, R2, 0xffff, RZ, 0xc0, !PT ;  /* 0x0000ffff02027812 */ /* 0x000fe200078ec0ff */
[----:B------:R-:W-:Y:S01]  /*35d0*/  IMAD.MOV.U32 R8, RZ, RZ, RZ ;  /* 0x000000ffff087224 */ /* 0x000fe200078e00ff */
[----:B------:R-:W-:Y:S01]  /*35e0*/  R2UR UR28, R3 ;  /* 0x00000000031c72ca */ /* 0x000fe200000e0000 */
[----:B------:R-:W-:Y:S01]  /*35f0*/  UMOV UR32, URZ ;  /* 0x000000ff00207c82 */ /* 0x000fe20008000000 */
[----:B------:R-:W-:-:S02]  /*3600*/  R2UR UR42, R2 ;  /* 0x00000000022a72ca */ /* 0x000fc400000e0000 */
[----:B------:R-:W-:Y:S01]  /*3610*/  CS2R R2, SRZ ;  /* 0x0000000000027805 */ /* 0x000fe2000001ff00 */
[----:B------:R-:W-:Y:S01]  /*3620*/  UMOV UR23, URZ ;  /* 0x000000ff00177c82 */ /* 0x000fe20008000000 */
[----:B----4-:R-:W-:Y:S01]  /*3630*/  ULEA UR26, UR4, UR26, 0x18 ;  /* 0x0000001a041a7291 */ /* 0x010fe2000f8ec0ff */
[----:B------:R-:W-:Y:S01]  /*3640*/  UMOV UR22, URZ ;  /* 0x000000ff00167c82 */ /* 0x000fe20008000000 */
[----:B------:R-:W-:Y:S02]  /*3650*/  UISETP.NE.AND UP3, UPT, UR48, URZ, UPT ;  /* 0x000000ff3000728c */ /* 0x000fe4000bf65270 */
[----:B------:R-:W-:Y:S02]  /*3660*/  UIADD3 UR5, UPT, UPT, UR26, 0x4300, URZ ;  /* 0x000043001a057890 */ /* 0x000fe4000fffe0ff */
[----:B------:R-:W-:-:S03]  /*3670*/  UIADD3 UR4, UPT, UPT, UR26, 0xc300, URZ ;  /* 0x0000c3001a047890 */ /* 0x000fc6000fffe0ff */
[----:B---3--:R-:W2:Y:S01]  /*3680*/  LDS R0, [UR26+0x140] ;  /* 0x0001401aff007984 */ /* 0x008ea20008000800 */
[----:B-1----:R-:W-:Y:S02]  /*3690*/  UIADD3 UR6, UPT, UPT, UR6, 0x3f, URZ ;  /* 0x0000003f06067890 */ /* 0x002fe4000fffe0ff */
[----:B------:R-:W-:Y:S02]  /*36a0*/  USHF.R.U32.HI UR5, URZ, 0x4, UR5 ;  /* 0x00000004ff057899 */ /* 0x000fe40008011605 */
[----:B------:R-:W-:Y:S02]  /*36b0*/  USHF.R.S32.HI UR33, URZ, 0x1f, UR6 ;  /* 0x0000001fff217899 */ /* 0x000fe40008011406 */
[----:B------:R-:W-:Y:S02]  /*36c0*/  USHF.R.U32.HI UR4, URZ, 0x4, UR4 ;  /* 0x00000004ff047899 */ /* 0x000fe40008011604 */
[----:B------:R-:W-:Y:S02]  /*36d0*/  ULEA.HI UR33, UR33, UR6, URZ, 0x6 ;  /* 0x0000000621217291 */ /* 0x000fe4000f8f30ff */
[----:B------:R-:W-:-:S02]  /*36e0*/  ULOP3.LUT UR5, UR5, 0x3fff, URZ, 0xc0, !UPT ;  /* 0x00003fff05057892 */ /* 0x000fc4000f8ec0ff */
[----:B------:R-:W-:Y:S02]  /*36f0*/  USHF.R.S32.HI UR33, URZ, 0x6, UR33 ;  /* 0x00000006ff217899 */ /* 0x000fe40008011421 */
[----:B------:R-:W-:Y:S02]  /*3700*/  ULOP3.LUT UR30, UR4, 0x3fff, URZ, 0xc0, !UPT ;  /* 0x00003fff041e7892 */ /* 0x000fe4000f8ec0ff */
[----:B------:R-:W-:Y:S01]  /*3710*/  UISETP.LT.AND UP0, UPT, UR33, 0x1, UPT ;  /* 0x000000012100788c */ /* 0x000fe2000bf01270 */
[----:B------:R-:W-:Y:S01]  /*3720*/  UMOV UR40, 0x0 ;  /* 0x0000000000287882 */ /* 0x000fe20000000000 */
[----:B------:R-:W-:Y:S01]  /*3730*/  UMOV UR41, 0x8200010 ;  /* 0x0820001000297882 */ /* 0x000fe20000000000 */
[----:B------:R-:W-:Y:S02]  /*3740*/  ULOP3.LUT UR29, UR5, 0x10000, URZ, 0xfc, !UPT ;  /* 0x00010000051d7892 */ /* 0x000fe4000f8efcff */
[----:B------:R-:W-:Y:S02]  /*3750*/  ULOP3.LUT UR30, UR30, 0x10000, URZ, 0xfc, !UPT ;  /* 0x000100001e1e7892 */ /* 0x000fe4000f8efcff */
[----:B------:R-:W-:Y:S01]  /*3760*/  USEL UR43, UR33, 0x1, !UP0 ;  /* 0x00000001212b7887 */ /* 0x000fe2000c000000 */
[----:B------:R-:W-:Y:S01]  /*3770*/  UMOV UR38, 0x0 ;  /* 0x0000000000267882 */ /* 0x000fe20000000000 */
[----:B------:R-:W-:Y:S01]  /*3780*/  UMOV UR39, 0x8200010 ;  /* 0x0820001000277882 */ /* 0x000fe20000000000 */
[----:B------:R-:W-:Y:S01]  /*3790*/  UMOV UR36, 0x0 ;  /* 0x0000000000247882 */ /* 0x000fe20000000000 */
[----:B------:R-:W-:Y:S01]  /*37a0*/  UMOV UR37, 0x8200010 ;  /* 0x0820001000257882 */ /* 0x000fe20000000000 */
[----:B------:R-:W-:Y:S01]  /*37b0*/  UMOV UR34, 0x0 ;  /* 0x0000000000227882 */ /* 0x000fe20000000000 */
[----:B------:R-:W-:Y:S01]  /*37c0*/  UMOV UR35, 0x8200010 ;  /* 0x0820001000237882 */ /* 0x000fe20000000000 */
[----:B--2---:R-:W-:-:S15]  /*37d0*/  R2UR UR44, R0 ;  /* 0x00000000002c72ca */ /* 0x004fde00000e0000 */
.L_x_74:
[C---:B------:R-:W-:Y:S02]  /*37e0*/  LEA R0, R8.reuse, UR26, 0x3 ;  /* 0x0000001a08007c11 */ /* 0x040fe4000f8e18ff */
[----:B------:R-:W-:Y:S02]  /*37f0*/  SHF.L.U32 R4, R3, 0x1f, RZ ;  /* 0x0000001f03047819 */ /* 0x000fe400000006ff */
[----:B------:R-:W-:Y:S02]  /*3800*/  LEA R5, R8, UR26, 0x4 ;  /* 0x0000001a08057c11 */ /* 0x000fe4000f8e20ff */
[----:B------:R-:W1:Y:S02]  /*3810*/  SYNCS.PHASECHK.TRANS64.TRYWAIT P0, [R0+URZ+0x90], R4 ;  /* 0x00009004000075a7 */ /* 0x000e6400080011ff */
[----:B-1-3--:R-:W-:Y:S05]  /*3820*/  @!P0 BRA `(.L_x_67) ;  /* 0x0000005800dc8947 */ /* 0x00afea0003800000 */
.L_x_167:
[----:B-1----:R-:W1:Y:S01]  /*3830*/  LDS.128 R4, [R5+0x120] ;  /* 0x0001200005047984 */ /* 0x002e620000000c00 */
[----:B------:R-:W-:Y:S02]  /*3840*/  VIADD R0, R0, 0xa0 ;  /* 0x000000a000007836 */ /* 0x000fe40000000000 */
[----:B------:R-:W-:Y:S01]  /*3850*/  VIADD R8, R8, 0x1 ;  /* 0x0000000108087836 */ /* 0x000fe20000000000 */
[----:B------:R-:W-:Y:S01]  /*3860*/  @!PT LDS RZ, [RZ] ;  /* 0x00000000fffff984 */ /* 0x000fe20000000800 */
[----:B------:R-:W-:Y:S01]  /*3870*/  @!PT LDS RZ, [RZ] ;  /* 0x00000000fffff984 */ /* 0x000fe20000000800 */
[----:B------:R-:W-:Y:S01]  /*3880*/  @!PT LDS RZ, [RZ] ;  /* 0x00000000fffff984 */ /* 0x000fe20000000800 */
[----:B------:R-:W-:Y:S01]  /*3890*/  @!PT LDS RZ, [RZ] ;  /* 0x00000000fffff984 */ /* 0x000fe20000000800 */
[----:B------:R2:W-:Y:S06]  /*38a0*/  MEMBAR.ALL.CTA ;  /* 0x0000000000007992 */ /* 0x0005ec0000008000 */
[----:B--2---:R-:W2:Y:S01]  /*38b0*/  FENCE.VIEW.ASYNC.S ;  /* 0x00000000000073c6 */ /* 0x004ea20000000000 */
[----:B------:R-:W-:-:S04]  /*38c0*/  PRMT R0, RZ, 0x654, R0 ;  /* 0x00000654ff007816 */ /* 0x000fc80000000000 */
[----:B--2---:R2:W-:Y:S01]  /*38d0*/  SYNCS.ARRIVE.TRANS64.RED.A1T0 RZ, [R0+URZ], RZ ;  /* 0x000000ff00ff79a7 */ /* 0x0045e200081004ff */
[----:B-1----:R-:W-:Y:S01]  /*38e0*/  LOP3.LUT P1, RZ, R6, 0x1, RZ, 0xc0, !PT ;  /* 0x0000000106ff7812 */ /* 0x002fe2000782c0ff */
[----:B--2---:R-:W-:-:S12]  /*38f0*/  BRA.U UP3, `(.L_x_68) ;  /* 0x0000000503087547 */ /* 0x004fd8000b800000 */
[----:B------:R-:W1:Y:S01]  /*3900*/  LDCU UR4, c[0x0][0x38c] ;  /* 0x00007180ff0477ac */ /* 0x000e620008000800 */
[----:B------:R-:W-:Y:S02]  /*3910*/  PLOP3.LUT P2, PT, PT, PT, PT, 0x80, 0x8 ;  /* 0x000000000008781c */ /* 0x000fe40003f4f070 */
[----:B------:R-:W-:Y:S01]  /*3920*/  SHF.L.U32 R4, R9, 0x1f, RZ ;  /* 0x0000001f09047819 */ /* 0x000fe200000006ff */
[----:B------:R-:W-:Y:S02]  /*3930*/  ULEA UR31, UR32, UR26, 0x3 ;  /* 0x0000001a201f7291 */ /* 0x000fe4000f8e18ff */
[----:B------:R-:W-:Y:S02]  /*3940*/  ULEA UR11, UR32, UR44, 0x6 ;  /* 0x0000002c200b7291 */ /* 0x000fe4000f8e30ff */
[----:B-1----:R-:W-:-:S06]  /*3950*/  UISETP.GE.AND UP0, UPT, UR4, 0x1, UPT ;  /* 0x000000010400788c */ /* 0x002fcc000bf06270 */
[----:B------:R-:W-:-:S05]  /*3960*/  PLOP3.LUT P0, PT, PT, PT, UP0, 0x80, 0x8 ;  /* 0x000000000008781c */ /* 0x000fca0003f0f008 */
[----:B------:R-:W-:-:S08]  /*3970*/  @UP0 ULEA UR4, UR23, UR26, 0x3 ;  /* 0x0000001a17040291 */ /* 0x000fd0000f8e18ff */
[----:B------:R-:W-:-:S04]  /*3980*/  @P0 SHF.L.U32 R0, R2, 0x1f, RZ ;  /* 0x0000001f02000819 */ /* 0x000fc800000006ff */
[----:B------:R1:W2:Y:S01]  /*3990*/  @P0 SYNCS.PHASECHK.TRANS64.TRYWAIT P2, [UR4], R0 ;  /* 0x00000000ff0005a7 */ /* 0x0002a20008041104 */
[----:B------:R-:W3:Y:S02]  /*39a0*/  SYNCS.PHASECHK.TRANS64.TRYWAIT P0, [UR31+0xd0], R4 ;  /* 0x0000d004ff0075a7 */ /* 0x000ee4000800111f */
[----:B-123--:R-:W-:Y:S05]  /*39b0*/  @!P0 BRA `(.L_x_69) ;  /* 0x00000058008c8947 */ /* 0x00efea0003800000 */
.L_x_169:
[----:B------:R-:W-:Y:S01]  /*39c0*/  UMOV UR27, UR22 ;  /* 0x00000016001b7c82 */ /* 0x000fe20008000000 */
[----:B------:R-:W-:Y:S05]  /*39d0*/  BRA.U !UP0, `(.L_x_70) ;  /* 0x0000000108c07547 */ /* 0x000fea000b800000 */
[----:B------:R-:W-:Y:S02]  /*39e0*/  UIADD3 UR27, UPT, UPT, UR43, UR22, URZ ;  /* 0x000000162b1b7290 */ /* 0x000fe4000fffe0ff */
[----:B------:R-:W-:Y:S01]  /*39f0*/  UPLOP3.LUT UP2, UPT, UPT, UPT, UPT, 0x40, 0x4 ;  /* 0x000000000004789c */ /* 0x000fe20003f4e870 */
[----:B------:R-:W-:Y:S01]  /*3a00*/  UMOV UR24, UR33 ;  /* 0x0000002100187c82 */ /* 0x000fe20008000000 */
[----:B------:R-:W-:-:S09]  /*3a10*/  UMOV UR10, UR23 ;  /* 0x00000017000a7c82 */ /* 0x000fd20008000000 */
.L_x_73:
[----:B--2---:R-:W-:Y:S01]  /*3a20*/  ULEA UR5, UR10, UR26, 0x3 ;  /* 0x0000001a0a057291 */ /* 0x004fe2000f8e18ff */
[----:B---3--:R-:W-:Y:S11]  /*3a30*/  @P2 BRA `(.L_x_71) ;  /* 0x00000000000c2947 */ /* 0x008ff60003800000 */
[----:B-1----:R-:W-:Y:S04]  /*3a40*/  SHF.L.U32 R4, R2, 0x1f, RZ ;  /* 0x0000001f02047819 */ /* 0x002fe800000006ff */
[----:B------:R-:W1:Y:S02]  /*3a50*/  SYNCS.PHASECHK.TRANS64.TRYWAIT P0, [UR5], R4 ;  /* 0x00000004ff0075a7 */ /* 0x000e640008001105 */
[----:B-1----:R-:W-:Y:S05]  /*3a60*/  @!P0 BRA `(.L_x_72) ;  /* 0x0000005800788947 */ /* 0x002fea0003800000 */
.L_x_71:
[----:B------:R-:W-:Y:S01]  /*3a70*/  UISETP.NE.AND UP0, UPT, UR24, 0x1, UPT ;  /* 0x000000011800788c */ /* 0x000fe2000bf05270 */
[----:B------:R-:W-:Y:S01]  /*3a80*/  PLOP3.LUT P2, PT, PT, PT, PT, 0x80, 0x8 ;  /* 0x000000000008781c */ /* 0x000fe20003f4f070 */
[----:B------:R-:W-:Y:S02]  /*3a90*/  UIADD3 UR4, UPT, UPT, UR10, 0x1, URZ ;  /* 0x000000010a047890 */ /* 0x000fe4000fffe0ff */
[----:B------:R-:W-:Y:S02]  /*3aa0*/  UIADD3 UR25, UPT, UPT, UR5, 0x20, URZ ;  /* 0x0000002005197890 */ /* 0x000fe4000fffe0ff */
[----:B------:R-:W-:Y:S01]  /*3ab0*/  UISETP.NE.AND UP1, UPT, UR4, 0x4, UPT ;  /* 0x000000040400788c */ /* 0x000fe2000bf25270 */
[----:B------:R-:W-:Y:S01]  /*3ac0*/  PLOP3.LUT P0, PT, PT, PT, UP0, 0x80, 0x8 ;  /* 0x000000000008781c */ /* 0x000fe20003f0f008 */
[----:B------:R-:W-:Y:S02]  /*3ad0*/  UIADD3 UR22, UPT, UPT, UR22, 0x1, URZ ;  /* 0x0000000116167890 */ /* 0x000fe4000fffe0ff */
[----:B------:R-:W-:Y:S02]  /*3ae0*/  USEL UR6, URZ, 0x1, UP1 ;  /* 0x00000001ff067887 */ /* 0x000fe40008800000 */
[----:B------:R-:W-:Y:S02]  /*3af0*/  USEL UR23, UR4, URZ, UP1 ;  /* 0x000000ff04177287 */ /* 0x000fe40008800000 */
[----:B------:R-:W-:Y:S02]  /*3b00*/  UIADD3 UR24, UPT, UPT, UR24, -0x1, URZ ;  /* 0xffffffff18187890 */ /* 0x000fe4000fffe0ff */
[----:B------:R-:W-:Y:S01]  /*3b10*/  @UP0 ULEA UR4, UR23, UR26, 0x3 ;  /* 0x0000001a17040291 */ /* 0x000fe2000f8e18ff */
[----:B------:R-:W-:Y:S01]  /*3b20*/  LOP3.LUT R2, R2, UR6, RZ, 0x3c, !PT ;  /* 0x0000000602027c12 */ /* 0x000fe2000f8e3cff */
[----:B------:R-:W-:Y:S02]  /*3b30*/  ULEA UR6, UR10, UR30, 0x9 ;  /* 0x0000001e0a067291 */ /* 0x000fe4000f8e48ff */
[----:B------:R-:W-:Y:S01]  /*3b40*/  UISETP.NE.AND UP0, UPT, UR22, UR27, UPT ;  /* 0x0000001b1600728c */ /* 0x000fe2000bf05270 */
[----:B-1----:R-:W-:Y:S01]  /*3b50*/  @P0 SHF.L.U32 R0, R2, 0x1f, RZ ;  /* 0x0000001f02000819 */ /* 0x002fe200000006ff */
[----:B------:R-:W-:Y:S02]  /*3b60*/  UIADD3 UR20, UPT, UPT, UR6, 0x2, URZ ;  /* 0x0000000206147890 */ /* 0x000fe4000fffe0ff */
[----:B------:R-:W-:Y:S01]  /*3b70*/  UIADD3 UR16, UPT, UPT, UR6, 0x4, URZ ;  /* 0x0000000406107890 */ /* 0x000fe2000fffe0ff */
[----:B------:R2:W3:Y:S01]  /*3b80*/  @P0 SYNCS.PHASECHK.TRANS64.TRYWAIT P2, [UR4], R0 ;  /* 0x00000000ff0005a7 */ /* 0x0004e20008041104 */
[----:B------:R-:W-:Y:S02]  /*3b90*/  ULEA UR4, UR10, UR29, 0x9 ;  /* 0x0000001d0a047291 */ /* 0x000fe4000f8e48ff */
[----:B------:R-:W-:Y:S02]  /*3ba0*/  UIADD3 UR12, UPT, UPT, UR6, 0x6, URZ ;  /* 0x00000006060c7890 */ /* 0x000fe4000fffe0ff */
[----:B------:R-:W-:Y:S02]  /*3bb0*/  UIADD3 UR18, UPT, UPT, UR4, 0x2, URZ ;  /* 0x0000000204127890 */ /* 0x000fe4000fffe0ff */
[----:B------:R-:W-:Y:S02]  /*3bc0*/  UIADD3 UR14, UPT, UPT, UR4, 0x4, URZ ;  /* 0x00000004040e7890 */ /* 0x000fe4000fffe0ff */
[----:B------:R-:W-:Y:S01]  /*3bd0*/  UIADD3 UR8, UPT, UPT, UR4, 0x6, URZ ;  /* 0x0000000604087890 */ /* 0x000fe2000fffe0ff */
[----:B------:R-:W-:Y:S01]  /*3be0*/  UMOV UR7, 0x40004040 ;  /* 0x4000404000077882 */ /* 0x000fe20000000000 */
[----:B------:R-:W-:Y:S01]  /*3bf0*/  UMOV UR5, 0x40004040 ;  /* 0x4000404000057882 */ /* 0x000fe20000000000 */
[----:B------:R-:W-:Y:S01]  /*3c00*/  UMOV UR21, 0x40004040 ;  /* 0x4000404000157882 */ /* 0x000fe20000000000 */
[----:B------:R2:W-:Y:S01]  /*3c10*/  UTCHMMA.2CTA gdesc[UR4], gdesc[UR6], tmem[UR11], tmem[UR40], idesc[UR41], UP2 ;  /* 0x00ff2806040075ea */ /* 0x0005e2000920000b */
[----:B------:R-:W-:Y:S01]  /*3c20*/  UPLOP3.LUT UP2, UPT, UPT, UPT, UPT, 0x80, 0x8 ;  /* 0x000000000008789c */ /* 0x000fe20003f4f070 */
[----:B------:R-:W-:Y:S01]  /*3c30*/  UMOV UR19, 0x40004040 ;  /* 0x4000404000137882 */ /* 0x000fe20000000000 */
[----:B------:R-:W-:Y:S01]  /*3c40*/  UMOV UR17, 0x40004040 ;  /* 0x4000404000117882 */ /* 0x000fe20000000000 */
[----:B------:R2:W-:Y:S01]  /*3c50*/  UTCHMMA.2CTA gdesc[UR18], gdesc[UR20], tmem[UR11], tmem[UR38], idesc[UR39], UPT ;  /* 0x00ff2614120075ea */ /* 0x0005e2000ba0000b */
[----:B------:R-:W-:Y:S01]  /*3c60*/  UMOV UR15, 0x40004040 ;  /* 0x40004040000f7882 */ /* 0x000fe20000000000 */
[----:B------:R-:W-:Y:S01]  /*3c70*/  UMOV UR13, 0x40004040 ;  /* 0x40004040000d7882 */ /* 0x000fe20000000000 */
[----:B------:R-:W-:Y:S01]  /*3c80*/  UMOV UR9, 0x40004040 ;  /* 0x4000404000097882 */ /* 0x000fe20000000000 */
[----:B------:R2:W-:Y:S01]  /*3c90*/  UTCHMMA.2CTA gdesc[UR14], gdesc[UR16], tmem[UR11], tmem[UR36], idesc[UR37], UPT ;  /* 0x00ff24100e0075ea */ /* 0x0005e2000ba0000b */
[----:B------:R2:W-:Y:S01]  /*3ca0*/  UTCHMMA.2CTA gdesc[UR8], gdesc[UR12], tmem[UR11], tmem[UR34], idesc[UR35], UPT ;  /* 0x00ff220c080075ea */ /* 0x0005e2000ba0000b */
[----:B------:R2:W-:Y:S01]  /*3cb0*/  UTCBAR.2CTA.MULTICAST [UR25], URZ, UR28 ;  /* 0x000000ff190073e9 */ /* 0x0005e2000820081c */
[----:B------:R-:W-:Y:S01]  /*3cc0*/  UMOV UR10, UR23 ;  /* 0x00000017000a7c82 */ /* 0x000fe20008000000 */
[----:B------:R-:W-:Y:S05]  /*3cd0*/  BRA.U UP0, `(.L_x_73) ;  /* 0xfffffffd00507547 */ /* 0x000fea000b83ffff */
.L_x_70:
[----:B--2---:R-:W-:Y:S01]  /*3ce0*/  UIADD3 UR4, UPT, UPT, UR31, 0xb0, URZ ;  /* 0x000000b01f047890 */ /* 0x004fe2000fffe0ff */
[----:B------:R-:W-:-:S08]  /*3cf0*/  UMOV UR22, UR27 ;  /* 0x0000001b00167c82 */ /* 0x000fd00008000000 */
[----:B------:R2:W-:Y:S01]  /*3d00*/  UTCBAR.2CTA.MULTICAST [UR4], URZ, UR42 ;  /* 0x000000ff040073e9 */ /* 0x0005e2000820082a */
[----:B------:R-:W-:Y:S02]  /*3d10*/  NOP ;  /* 0x0000000000007918 */ /* 0x000fe40000000000 */
.L_x_68:
[----:B--2---:R-:W-:Y:S01]  /*3d20*/  UIADD3 UR4, UPT, UPT, UR32, 0x1, URZ ;  /* 0x0000000120047890 */ /* 0x004fe2000fffe0ff */
[----:B------:R-:W-:-:S03]  /*3d30*/  ISETP.NE.AND P0, PT, R8, 0x2, PT ;  /* 0x000000020800780c */ /* 0x000fc60003f05270 */
[----:B------:R-:W-:Y:S01]  /*3d40*/  UISETP.NE.AND UP0, UPT, UR4, 0x4, UPT ;  /* 0x000000040400788c */ /* 0x000fe2000bf05270 */
[----:B-1----:R-:W-:Y:S02]  /*3d50*/  SEL R0, RZ, 0x1, P0 ;  /* 0x00000001ff007807 */ /* 0x002fe40000000000 */
[----:B------:R-:W-:Y:S01]  /*3d60*/  SEL R8, R8, RZ, P0 ;  /* 0x000000ff08087207 */ /* 0x000fe20000000000 */
[----:B------:R-:W-:Y:S01]  /*3d70*/  USEL UR5, URZ, 0x1, UP0 ;  /* 0x00000001ff057887 */ /* 0x000fe20008000000 */
[----:B------:R-:W-:Y:S01]  /*3d80*/  LOP3.LUT R3, R3, R0, RZ, 0x3c, !PT ;  /* 0x0000000003037212 */ /* 0x000fe200078e3cff */
[----:B------:R-:W-:-:S04]  /*3d90*/  USEL UR32, UR4, URZ, UP0 ;  /* 0x000000ff04207287 */ /* 0x000fc80008000000 */
[----:B------:R-:W-:Y:S01]  /*3da0*/  LOP3.LUT R9, R9, UR5, RZ, 0x3c, !PT ;  /* 0x0000000509097c12 */ /* 0x000fe2000f8e3cff */
[----:B------:R-:W-:Y:S07]  /*3db0*/  @P1 BRA `(.L_x_74) ;  /* 0xfffffff800881947 */ /* 0x000fee000383ffff */
[----:B------:R-:W1:Y:S01]  /*3dc0*/  S2UR UR8, SR_CgaCtaId ;  /* 0x00000000000879c3 */ /* 0x000e620000008800 */
[----:B------:R-:W-:Y:S01]  /*3dd0*/  ELECT P0, URZ, PT ;  /* 0x0000000000ff782f */ /* 0x000fe20003800000 */
[----:B------:R-:W-:Y:S01]  /*3de0*/  HFMA2 R0, -RZ, RZ, 0, 5.9604644775390625e-08 ;  /* 0x00000001ff007431 */ /* 0x000fe200000001ff */
[----:B------:R-:W-:-:S05]  /*3df0*/  UMOV UR4, 0x40 ;  /* 0x0000004000047882 */ /* 0x000fca0000000000 */
[----:B------:R-:W-:Y:S01]  /*3e00*/  UVIRTCOUNT.DEALLOC.SMPOOL 0x80 ;  /* 0x000000800000784c */ /* 0x000fe20000000000 */
[----:B------:R-:W-:Y:S02]  /*3e10*/  UISETP.NE.AND UP1, UPT, UR48, URZ, UPT ;  /* 0x000000ff3000728c */ /* 0x000fe4000bf25270 */
[----:B-1----:R-:W-:-:S09]  /*3e20*/  ULEA UR8, UR8, UR4, 0x18 ;  /* 0x0000000408087291 */ /* 0x002fd2000f8ec0ff */
[----:B------:R1:W-:Y:S01]  /*3e30*/  @P0 STS.U8 [UR8+0x1c], R0 ;  /* 0x00001c00ff000988 */ /* 0x0003e20008000008 */
[----:B------:R-:W-:Y:S05]  /*3e40*/  BRA.U UP1, `(.L_x_75) ;  /* 0x0000000101a07547 */ /* 0x000fea000b800000 */
[----:B------:R-:W-:Y:S01]  /*3e50*/  UIADD3 UR7, UPT, UPT, UR26, 0xd0, URZ ;  /* 0x000000d01a077890 */ /* 0x000fe2000fffe0ff */
[----:B------:R-:W-:-:S03]  /*3e60*/  SHF.L.U32 R2, R9, 0x1f, RZ ;  /* 0x0000001f09027819 */ /* 0x000fc600000006ff */
[----:B------:R-:W-:-:S09]  /*3e70*/  ULEA UR4, UR32, UR7, 0x3 ;  /* 0x0000000720047291 */ /* 0x000fd2000f8e18ff */
[----:B------:R-:W2:Y:S02]  /*3e80*/  SYNCS.PHASECHK.TRANS64.TRYWAIT P0, [UR4], R2 ;  /* 0x00000002ff0075a7 */ /* 0x000ea40008001104 */
[----:B--2---:R-:W-:Y:S05]  /*3e90*/  @!P0 BRA `(.L_x_76) ;  /* 0x0000005400848947 */ /* 0x004fea0003800000 */
.L_x_172:
        /* <DEDUP_REMOVED lines=9> */
.L_x_174:
        /* <DEDUP_REMOVED lines=9> */
.L_x_176:
[----:B------:R-:W-:-:S04]  /*3fc0*/  UIADD3 UR4, UPT, UPT, UR4, 0x1, URZ ;  /* 0x0000000104047890 */ /* 0x000fc8000fffe0ff */
[----:B------:R-:W-:-:S04]  /*3fd0*/  UISETP.NE.AND UP0, UPT, UR4, 0x4, UPT ;  /* 0x000000040400788c */ /* 0x000fc8000bf05270 */
[----:B------:R-:W-:Y:S02]  /*3fe0*/  USEL UR5, URZ, 0x1, UP0 ;  /* 0x00000001ff057887 */ /* 0x000fe40008000000 */
[----:B------:R-:W-:-:S04]  /*3ff0*/  USEL UR4, UR4, URZ, UP0 ;  /* 0x000000ff04047287 */ /* 0x000fc80008000000 */
[----:B------:R-:W-:Y:S01]  /*4000*/  ULEA UR4, UR4, UR7, 0x3 ;  /* 0x0000000704047291 */ /* 0x000fe2000f8e18ff */
[----:B------:R-:W-:-:S04]  /*4010*/  LOP3.LUT R2, R2, UR5, RZ, 0x3c, !PT ;  /* 0x0000000502027c12 */ /* 0x000fc8000f8e3cff */
[----:B------:R-:W-:Y:S01]  /*4020*/  SHF.L.U32 R2, R2, 0x1f, RZ ;  /* 0x0000001f02027819 */ /* 0x000fe200000006ff */
[----:B-1----:R-:W-:-:S04]  /*4030*/  IMAD.U32 R0, RZ, RZ, UR4 ;  /* 0x00000004ff007e24 */ /* 0x002fc8000f8e00ff */
[----:B------:R1:W2:Y:S03]  /*4040*/  SYNCS.PHASECHK.TRANS64.TRYWAIT P0, [R0+URZ], R2 ;  /* 0x00000002000075a7 */ /* 0x0002a600080011ff */
[----:B--2---:R-:W-:Y:S05]  /*4050*/  @!P0 NANOSLEEP.SYNCS 0x989680 ;  /* 0x009896800000895d */ /* 0x004fea0003900000 */
[----:B------:R-:W2:Y:S02]  /*4060*/  @!P0 SYNCS.PHASECHK.TRANS64 P0, [R0+URZ], R2 ;  /* 0x00000002000085a7 */ /* 0x000ea400080010ff */
[----:B--2---:R-:W-:Y:S05]  /*4070*/  @P0 BRA `(.L_x_79) ;  /* 0x0000000000200947 */ /* 0x004fea0003800000 */
.L_x_80:
[----:B--2---:R2:W4:Y:S02]  /*4080*/  SYNCS.PHASECHK.TRANS64.TRYWAIT P0, [R0+URZ], R2 ;  /* 0x00000002000075a7 */ /* 0x00452400080011ff */
[----:B----4-:R-:W-:Y:S05]  /*4090*/  @!P0 NANOSLEEP.SYNCS 0x989680 ;  /* 0x009896800000895d */ /* 0x010fea0003900000 */
[----:B------:R-:W4:Y:S02]  /*40a0*/  @!P0 SYNCS.PHASECHK.TRANS64 P0, [R0+URZ], R2 ;  /* 0x00000002000085a7 */ /* 0x000f2400080010ff */
[----:B----4-:R-:W-:Y:S05]  /*40b0*/  @!P0 BRA `(.L_x_80) ;  /* 0xfffffffc00f08947 */ /* 0x010fea000383ffff */
[----:B------:R-:W-:Y:S05]  /*40c0*/  BRA `(.L_x_79) ;  /* 0x00000000000c7947 */ /* 0x000fea0003800000 */
.L_x_75:
[----:B------:R-:W-:-:S04]  /*40d0*/  UIADD3 UR4, UPT, UPT, UR26, 0x110, URZ ;  /* 0x000001101a047890 */ /* 0x000fc8000fffe0ff */
[----:B------:R-:W-:-:S09]  /*40e0*/  UPRMT UR4, UR49, 0x654, UR4 ;  /* 0x0000065431047896 */ /* 0x000fd20008000004 */
[----:B------:R-:W-:Y:S03]  /*40f0*/  SYNCS.ARRIVE.TRANS64.RED.A1T0 RZ, [UR4], RZ ;  /* 0x000000ffffff79a7 */ /* 0x000fe60008100404 */
.L_x_79:
[----:B-12---:R-:W-:Y:S01]  /*4100*/  SHF.L.U32 R2, RZ, 0x1f, RZ ;  /* 0x0000001fff027819 */ /* 0x006fe200000006ff */
[----:B------:R-:W-:Y:S01]  /*4110*/  UIADD3 UR4, UPT, UPT, UR26, 0x110, URZ ;  /* 0x000001101a047890 */ /* 0x000fe2000fffe0ff */
[----:B------:R-:W-:Y:S02]  /*4120*/  PLOP3.LUT P0, PT, PT, PT, UP1, 0x80, 0x8 ;  /* 0x000000000008781c */ /* 0x000fe40003f0f018 */
[----:B------:R-:W1:Y:S02]  /*4130*/  SYNCS.PHASECHK.TRANS64.TRYWAIT P1, [UR26+0x110], R2 ;  /* 0x00011002ff0075a7 */ /* 0x000e64000802111a */
[----:B-1----:R-:W-:Y:S09]  /*4140*/  @!P1 BRA `(.L_x_81) ;  /* 0x0000005400209947 */ /* 0x002ff20003800000 */
.L_x_178:
[----:B------:R-:W-:Y:S01]  /*4150*/  @!UP1 UPRMT UR4, UR49, 0x654, UR4 ;  /* 0x0000065431049896 */ /* 0x000fe20008000004 */
[----:B------:R-:W-:Y:S01]  /*4160*/  UMOV UR5, 0xffff ;  /* 0x0000ffff00057882 */ /* 0x000fe20000000000 */
[----:B------:R-:W-:-:S07]  /*4170*/  UMOV UR6, 0x1 ;  /* 0x0000000100067882 */ /* 0x000fce0000000000 */
[----:B------:R-:W-:Y:S01]  /*4180*/  @!P0 SYNCS.ARRIVE.TRANS64.RED.A1T0 RZ, [UR4], RZ ;  /* 0x000000ffffff89a7 */ /* 0x000fe20008100404 */
[----:B------:R-:W-:Y:S01]  /*4190*/  NOP ;  /* 0x0000000000007918 */ /* 0x000fe20000000000 */
[----:B-1----:R-:W1:Y:S01]  /*41a0*/  LDS R0, [UR8+0x14] ;  /* 0x00001408ff007984 */ /* 0x002e620008000800 */
[----:B------:R-:W-:-:S04]  /*41b0*/  ULOP3.LUT UR4, UR44, 0xffff, URZ, 0xc0, !UPT ;  /* 0x0000ffff2c047892 */ /* 0x000fc8000f8ec0ff */
[----:B------:R-:W-:-:S04]  /*41c0*/  USHF.R.U32.HI UR4, URZ, 0x5, UR4 ;  /* 0x00000005ff047899 */ /* 0x000fc80008011604 */
[----:B------:R-:W-:Y:S02]  /*41d0*/  USHF.L.U32 UR5, UR5, UR4, URZ ;  /* 0x0000000405057299 */ /* 0x000fe400080006ff */
[----:B------:R-:W-:-:S04]  /*41e0*/  USHF.L.U32 UR4, UR6, UR4, URZ ;  /* 0x0000000406047299 */ /* 0x000fc800080006ff */
[----:B-1----:R-:W-:-:S04]  /*41f0*/  LOP3.LUT R0, R0, UR5, RZ, 0xc0, !PT ;  /* 0x0000000500007c12 */ /* 0x002fc8000f8ec0ff */
[----:B------:R-:W-:-:S13]  /*4200*/  ISETP.NE.AND P0, PT, R0, UR5, PT ;  /* 0x0000000500007c0c */ /* 0x000fda000bf05270 */
[----:B------:R-:W-:Y:S05]  /*4210*/  @P0 BRA `(.L_x_82) ;  /* 0x0000000000580947 */ /* 0x000fea0003800000 */
[----:B------:R-:W1:Y:S02]  /*4220*/  LDS R0, [UR8+0x18] ;  /* 0x00001808ff007984 */ /* 0x000e640008000800 */
[----:B-1----:R-:W-:-:S04]  /*4230*/  LOP3.LUT R0, R0, UR4, RZ, 0xc0, !PT ;  /* 0x0000000400007c12 */ /* 0x002fc8000f8ec0ff */
[----:B------:R-:W-:-:S13]  /*4240*/  ISETP.NE.AND P0, PT, R0, UR4, PT ;  /* 0x0000000400007c0c */ /* 0x000fda000bf05270 */
[----:B------:R-:W-:Y:S05]  /*4250*/  @P0 BRA `(.L_x_83) ;  /* 0x00000000003c0947 */ /* 0x000fea0003800000 */
[----:B------:R-:W1:Y:S01]  /*4260*/  S2R R2, SR_LANEID ;  /* 0x0000000000027919 */ /* 0x000e620000000000 */
[----:B------:R-:W-:-:S06]  /*4270*/  ULOP3.LUT UR5, URZ, UR5, URZ, 0x33, !UPT ;  /* 0x00000005ff057292 */ /* 0x000fcc000f8e33ff */
[----:B------:R-:W-:-:S04]  /*4280*/  IMAD.U32 R0, RZ, RZ, UR5 ;  /* 0x00000005ff007e24 */ /* 0x000fc8000f8e00ff */
[----:B------:R2:W4:Y:S02]  /*4290*/  REDUX UR7, R0 ;  /* 0x00000000000773c4 */ /* 0x0005240000000000 */
[----:B------:R1:W-:Y:S01]  /*42a0*/  UTCATOMSWS.AND URZ, UR5 ;  /* 0x0000000500ff79e3 */ /* 0x0003e20008000000 */
[----:B--2---:R-:W-:Y:S01]  /*42b0*/  LOP3.LUT R0, RZ, UR4, RZ, 0x33, !PT ;  /* 0x00000004ff007c12 */ /* 0x004fe2000f8e33ff */
[----:B------:R-:W-:Y:S02]  /*42c0*/  VOTEU.ANY UR4, UPT, PT ;  /* 0x0000000000047886 */ /* 0x000fe400038e0100 */
[----:B------:R-:W-:Y:S02]  /*42d0*/  UFLO.U32 UR4, UR4 ;  /* 0x00000004000472bd */ /* 0x000fe400080e0000 */
[----:B------:R-:W2:Y:S04]  /*42e0*/  REDUX UR6, R0 ;  /* 0x00000000000673c4 */ /* 0x000ea80000000000 */
[----:B-1----:R-:W-:-:S02]  /*42f0*/  ISETP.EQ.U32.AND P0, PT, R2, UR4, PT ;  /* 0x0000000402007c0c */ /* 0x002fc4000bf02070 */
[----:B----4-:R-:W-:-:S11]  /*4300*/  MOV R2, UR7 ;  /* 0x0000000700027c02 */ /* 0x010fd60008000f00 */
[----:B------:R1:W-:Y:S01]  /*4310*/  @P0 ATOMS.AND RZ, [UR8+0x14], R2 ;  /* 0x00001402ffff098c */ /* 0x0003e2000a800008 */
[----:B--2---:R-:W-:-:S05]  /*4320*/  IMAD.U32 R0, RZ, RZ, UR6 ;  /* 0x00000006ff007e24 */ /* 0x004fca000f8e00ff */
[----:B------:R1:W-:Y:S01]  /*4330*/  @P0 ATOMS.AND RZ, [UR8+0x18], R0 ;  /* 0x00001800ffff098c */ /* 0x0003e2000a800008 */
[----:B------:R-:W-:Y:S05]  /*4340*/  BRA `(.L_x_84) ;  /* 0x0000000000147947 */ /* 0x000fea0003800000 */
.L_x_83:
[----:B------:R-:W-:Y:S02]  /*4350*/  MOV R2, 0x4370 ;  /* 0x0000437000027802 */ /* 0x000fe40000000f00 */
[----:B---3-5:R-:W-:Y:S05]  /*4360*/  CALL.REL.NOINC `($__internal_0_$__cuda_sm10x_tcgen05_guardrail_trap_col_being_dealloced_not_returned_by_alloc) ;  /* 0x0000005800007944 */ /* 0x028fea0003c00000 */
[----:B------:R-:W-:Y:S05]  /*4370*/  BRA `(.L_x_84) ;  /* 0x0000000000087947 */ /* 0x000fea0003800000 */
.L_x_82:
[----:B------:R-:W-:Y:S02]  /*4380*/  MOV R2, 0x43a0 ;  /* 0x000043a000027802 */ /* 0x000fe40000000f00 */
[----:B---3-5:R-:W-:Y:S05]  /*4390*/  CALL.REL.NOINC `($__internal_2_$__cuda_sm10x_tcgen05_guardrail_trap_unallocated_columns_being_dealloced) ;  /* 0x00000058000c7944 */ /* 0x028fea0003c00000 */
.L_x_84:
[----:B------:R-:W-:Y:S01]  /*43a0*/  NOP ;  /* 0x0000000000007918 */ /* 0x000fe20000000000 */
[----:B------:R-:W-:Y:S05]  /*43b0*/  EXIT ;  /* 0x000000000000794d */ /* 0x000fea0003800000 */
.L_x_55:
[----:B------:R-:W-:-:S09]  /*43c0*/  UISETP.NE.OR UP0, UPT, UR18, 0x3, !UP4 ;  /* 0x000000031200788c */ /* 0x000fd2000e705670 */
[----:B------:R-:W-:Y:S05]  /*43d0*/  BRA.U UP0, `(.L_x_85) ;  /* 0x0000001100e87547 */ /* 0x000fea000b800000 */
[----:B------:R-:W2:Y:S01]  /*43e0*/  LDCU.64 UR4, c[0x0][0x888] ;  /* 0x00011100ff0477ac */ /* 0x000ea20008000a00 */
[----:B------:R-:W3:Y:S01]  /*43f0*/  LDC.64 R12, c[0x0][0x348] ;  /* 0x0000d200ff0c7b82 */ /* 0x000ee20000000a00 */
[----:B------:R-:W-:Y:S02]  /*4400*/  HFMA2 R9, -RZ, RZ, 0, 0 ;  /* 0x00000000ff097431 */ /* 0x000fe400000001ff */
[----:B------:R-:W-:Y:S01]  /*4410*/  IMAD.MOV.U32 R11, RZ, RZ, 0x1 ;  /* 0x00000001ff0b7424 */ /* 0x000fe200078e00ff */
[----:B------:R-:W4:Y:S01]  /*4420*/  LDCU UR46, c[0x0][0x370] ;  /* 0x00006e00ff2e77ac */ /* 0x000f220008000800 */
[----:B------:R-:W-:Y:S01]  /*4430*/  IMAD.MOV.U32 R10, RZ, RZ, RZ ;  /* 0x000000ffff0a7224 */ /* 0x000fe200078e00ff */
[----:B------:R-:W-:Y:S01]  /*4440*/  MOV R3, 0x1000 ;  /* 0x0000100000037802 */ /* 0x000fe20000000f00 */
[----:B------:R-:W4:Y:S01]  /*4450*/  LDCU.128 UR48, c[0x0][0xb10] ;  /* 0x00016200ff3077ac */ /* 0x000f220008000c00 */
[----:B------:R-:W1:Y:S01]  /*4460*/  LDCU UR37, c[0x0][0x374] ;  /* 0x00006e80ff2577ac */ /* 0x000e620008000800 */
[----:B------:R-:W1:Y:S01]  /*4470*/  LDCU.64 UR38, c[0x0][0x890] ;  /* 0x00011200ff2677ac */ /* 0x000e620008000a00 */
[----:B--2---:R-:W-:Y:S01]  /*4480*/  UISETP.NE.U32.AND UP0, UPT, UR4, URZ, UPT ;  /* 0x000000ff0400728c */ /* 0x004fe2000bf05070 */
[----:B------:R-:W2:Y:S01]  /*4490*/  LDCU UR15, c[0x0][0xb0c] ;  /* 0x00016180ff0f77ac */ /* 0x000ea20008000800 */
[----:B------:R-:W3:Y:S01]  /*44a0*/  LDCU UR56, c[0x0][0xb20] ;  /* 0x00016400ff3877ac */ /* 0x000ee20008000800 */
[----:B------:R-:W3:Y:S01]  /*44b0*/  LDCU UR4, c[0x0][0xb30] ;  /* 0x00016600ff0477ac */ /* 0x000ee20008000800 */
[----:B------:R-:W-:Y:S01]  /*44c0*/  UMOV UR21, 0x400 ;  /* 0x0000040000157882 */ /* 0x000fe20000000000 */
[----:B----4-:R-:W-:-:S02]  /*44d0*/  UIMAD.WIDE.U32 UR6, UR46, UR48, URZ ;  /* 0x000000302e0672a5 */ /* 0x010fc4000f8e00ff */
[----:B-1----:R-:W-:Y:S02]  /*44e0*/  UIMAD.WIDE.U32 UR8, UR37, UR51, URZ ;  /* 0x00000033250872a5 */ /* 0x002fe4000f8e00ff */
[----:B------:R-:W-:Y:S02]  /*44f0*/  ULEA UR21, UR47, UR21, 0x18 ;  /* 0x000000152f157291 */ /* 0x000fe4000f8ec0ff */
[----:B------:R-:W-:Y:S02]  /*4500*/  UISETP.NE.AND.EX UP6, UPT, UR5, URZ, UPT, UP0 ;  /* 0x000000ff0500728c */ /* 0x000fe4000bfc5300 */
[----:B------:R-:W-:Y:S02]  /*4510*/  UISETP.NE.AND UP0, UPT, UR45, 0x1, UPT ;  /* 0x000000012d00788c */ /* 0x000fe4000bf05270 */
[----:B------:R-:W-:Y:S02]  /*4520*/  UISETP.NE.U32.AND UP0, UPT, UR38, URZ, UPT ;  /* 0x000000ff2600728c */ /* 0x000fe4000bf05070 */
[----:B------:R-:W-:Y:S01]  /*4530*/  UIADD3 UR52, UPT, UPT, UR21, 0x58, URZ ;  /* 0x0000005815347890 */ /* 0x000fe2000fffe0ff */
[----:B------:R-:W-:Y:S01]  /*4540*/  UMOV UR6, UR7 ;  /* 0x0000000700067c82 */ /* 0x000fe20008000000 */
[----:B------:R-:W-:Y:S01]  /*4550*/  UMOV UR53, UR9 ;  /* 0x0000000900357c82 */ /* 0x000fe20008000000 */
[----:B------:R-:W-:-:S02]  /*4560*/  UISETP.GE.AND UP2, UPT, UR45, 0x1, UPT ;  /* 0x000000012d00788c */ /* 0x000fc4000bf46270 */
[----:B------:R-:W-:Y:S02]  /*4570*/  UISETP.NE.AND.EX UP5, UPT, UR39, URZ, UPT, UP0 ;  /* 0x000000ff2700728c */ /* 0x000fe4000bfa5300 */
[----:B------:R-:W-:Y:S01]  /*4580*/  UPLOP3.LUT UP3, UPT, UPT, UPT, UPT, 0x40, 0x4 ;  /* 0x000000000004789c */ /* 0x000fe20003f6e870 */
[----:B------:R-:W1:Y:S01]  /*4590*/  LDCU.64 UR22, c[0x0][0xb28] ;  /* 0x00016500ff1677ac */ /* 0x000e620008000a00 */
[----:B--2---:R-:W-:Y:S02]  /*45a0*/  UISETP.NE.AND UP2, UPT, UR15, 0x1, UPT ;  /* 0x000000010f00788c */ /* 0x004fe4000bf45270 */
[----:B------:R-:W-:Y:S02]  /*45b0*/  UIADD3 UR41, UPT, UPT, UR21, 0x40, URZ ;  /* 0x0000004015297890 */ /* 0x000fe4000fffe0ff */
[----:B------:R-:W-:Y:S02]  /*45c0*/  UIADD3 UR33, UPT, UPT, UR21, 0x48, URZ ;  /* 0x0000004815217890 */ /* 0x000fe4000fffe0ff */
[----:B------:R-:W-:-:S02]  /*45d0*/  UIADD3 UR25, UPT, UPT, UR21, 0x50, URZ ;  /* 0x0000005015197890 */ /* 0x000fc4000fffe0ff */
[----:B------:R-:W-:Y:S02]  /*45e0*/  UPRMT UR52, UR47, 0x654, UR52 ;  /* 0x000006542f347896 */ /* 0x000fe40008000034 */
[----:B------:R-:W-:Y:S02]  /*45f0*/  USHF.R.U32.HI UR54, URZ, UR49, UR6 ;  /* 0x00000031ff367299 */ /* 0x000fe40008011606 */
[----:B---3--:R-:W-:Y:S02]  /*4600*/  USHF.R.U32.HI UR53, URZ, UR56, UR53 ;  /* 0x00000038ff357299 */ /* 0x008fe40008011635 */
[----:B------:R-:W-:Y:S02]  /*4610*/  UISETP.NE.AND UP0, UPT, UR50, 0x1, UPT ;  /* 0x000000013200788c */ /* 0x000fe4000bf05270 */
[----:B------:R-:W-:-:S11]  /*4620*/  UISETP.NE.AND UP4, UPT, UR4, 0x1, UPT ;  /* 0x000000010400788c */ /* 0x000fd6000bf85270 */
.L_x_96:
[C---:B------:R-:W-:Y:S02]  /*4630*/  LEA R8, R10.reuse, UR21, 0x3 ;  /* 0x000000150a087c11 */ /* 0x040fe4000f8e18ff */
[----:B------:R-:W-:Y:S02]  /*4640*/  SHF.L.U32 R0, R9, 0x1f, RZ ;  /* 0x0000001f09007819 */ /* 0x000fe400000006ff */
[----:B------:R-:W-:Y:S02]  /*4650*/  LEA R4, R10, UR21, 0x4 ;  /* 0x000000150a047c11 */ /* 0x000fe4000f8e20ff */
[----:B--2---:R-:W2:Y:S02]  /*4660*/  SYNCS.PHASECHK.TRANS64.TRYWAIT P0, [R8+URZ+0x90], R0 ;  /* 0x00009000080075a7 */ /* 0x004ea400080011ff */
[----:B--2---:R-:W-:Y:S05]  /*4670*/  @!P0 BRA `(.L_x_86) ;  /* 0x0000004c00ec8947 */ /* 0x004fea0003800000 */
.L_x_179:
[----:B------:R-:W3:Y:S01]  /*4680*/  LDS.128 R4, [R4+0x120] ;  /* 0x0001200004047984 */ /* 0x000ee20000000c00 */
[----:B------:R-:W-:Y:S01]  /*4690*/  UISETP.GE.AND UP0, UPT, UR45, 0x1, UPT ;  /* 0x000000012d00788c */ /* 0x000fe2000bf06270 */
[----:B------:R-:W-:Y:S01]  /*46a0*/  @!PT LDS RZ, [RZ] ;  /* 0x00000000fffff984 */ /* 0x000fe20000000800 */
[----:B------:R-:W-:Y:S01]  /*46b0*/  @!PT LDS RZ, [RZ] ;  /* 0x00000000fffff984 */ /* 0x000fe20000000800 */
[----:B------:R-:W-:Y:S01]  /*46c0*/  @!PT LDS RZ, [RZ] ;  /* 0x00000000fffff984 */ /* 0x000fe20000000800 */
[----:B------:R-:W-:Y:S01]  /*46d0*/  @!PT LDS RZ, [RZ] ;  /* 0x00000000fffff984 */ /* 0x000fe20000000800 */
[----:B------:R4:W-:Y:S06]  /*46e0*/  MEMBAR.ALL.CTA ;  /* 0x0000000000007992 */ /* 0x0009ec0000008000 */
[----:B----4-:R-:W4:Y:S01]  /*46f0*/  FENCE.VIEW.ASYNC.S ;  /* 0x00000000000073c6 */ /* 0x010f220000000000 */
[----:B---3--:R-:W-:Y:S11]  /*4700*/  LOP3.LUT P0, RZ, R6, 0x1, RZ, 0xc0, !PT ;  /* 0x0000000106ff7812 */ /* 0x008ff6000780c0ff */
[----:B------:R-:W-:Y:S02]  /*4710*/  @!UPT UIADD3 URZ, UPT, UPT, URZ, URZ, URZ ;  /* 0x000000fffffff290 */ /* 0x000fe4000fffe0ff */
[----:B----4-:R-:W-:Y:S01]  /*4720*/  VOTEU.ANY UP2, P0 ;  /* 0x0000000000ff7886 */ /* 0x010fe20000040100 */
[----:B------:R-:W-:Y:S11]  /*4730*/  PLOP3.LUT P0, PT, PT, PT, UP2, 0x80, 0x8 ;  /* 0x000000000008781c */ /* 0x000ff60003f0f028 */
[----:B------:R-:W-:Y:S02]  /*4740*/  @!UPT UIADD3 URZ, UPT, UPT, URZ, URZ, URZ ;  /* 0x000000fffffff290 */ /* 0x000fe4000fffe0ff */
[----:B--2---:R-:W-:Y:S02]  /*4750*/  @P0 SHF.R.U32.HI R0, RZ, 0x10, R5 ;  /* 0x00000010ff000819 */ /* 0x004fe40000011605 */
[----:B------:R-:W-:Y:S02]  /*4760*/  @P0 MOV R2, R4 ;  /* 0x0000000400020202 */ /* 0x000fe40000000f00 */
[----:B------:R-:W-:Y:S01]  /*4770*/  @P0 R2UR UR4, R0 ;  /* 0x00000000000402ca */ /* 0x000fe200000e0000 */
[----:B------:R-:W-:Y:S01]  /*4780*/  VIADD R0, R8, 0xa0 ;  /* 0x000000a008007836 */ /* 0x000fe20000000000 */
[----:B------:R-:W-:Y:S02]  /*4790*/  @P0 LOP3.LUT R4, R5, 0xffff, RZ, 0xc0, !PT ;  /* 0x0000ffff05040812 */ /* 0x000fe400078ec0ff */
[----:B------:R-:W-:Y:S02]  /*47a0*/  @P0 R2UR UR6, R2 ;  /* 0x00000000020602ca */ /* 0x000fe400000e0000 */
[----:B------:R-:W-:Y:S02]  /*47b0*/  PRMT R0, RZ, 0x654, R0 ;  /* 0x00000654ff007816 */ /* 0x000fe40000000000 */
[----:B------:R-:W-:Y:S02]  /*47c0*/  @P0 R2UR UR5, R4 ;  /* 0x00000000040502ca */ /* 0x000fe400000e0000 */
[----:B------:R2:W-:Y:S03]  /*47d0*/  SYNCS.ARRIVE.TRANS64.RED.A1T0 RZ, [R0+URZ], RZ ;  /* 0x000000ff00ff79a7 */ /* 0x0005e600081004ff */
[----:B------:R-:W-:Y:S04]  /*47e0*/  @UP2 UMOV UR29, UR4 ;  /* 0x00000004001d2c82 */ /* 0x000fe80008000000 */
[----:B------:R-:W-:Y:S04]  /*47f0*/  @UP2 UMOV UR14, UR6 ;  /* 0x00000006000e2c82 */ /* 0x000fe80008000000 */
[----:B------:R-:W-:Y:S01]  /*4800*/  @UP2 UMOV UR13, UR5 ;  /* 0x00000005000d2c82 */ /* 0x000fe20008000000 */
[----:B------:R-:W-:Y:S05]  /*4810*/  BRA.U !UP0, `(.L_x_87) ;  /* 0x0000000108c07547 */ /* 0x000fea000b800000 */
[----:B------:R-:W-:Y:S02]  /*4820*/  UIMAD.WIDE.U32 UR16, UR13, UR51, URZ ;  /* 0x000000330d1072a5 */ /* 0x000fe4000f8e00ff */
[----:B------:R-:W-:Y:S02]  /*4830*/  UP2UR UR20, UPR, URZ, 0x4 ;  /* 0x00000004ff147883 */ /* 0x000fe40008000000 */
[----:B------:R-:W-:Y:S02]  /*4840*/  UISETP.NE.AND UP2, UPT, UR50, 0x1, UPT ;  /* 0x000000013200788c */ /* 0x000fe4000bf45270 */
[----:B------:R-:W-:Y:S02]  /*4850*/  UIMAD.WIDE.U32 UR18, UR14, UR48, URZ ;  /* 0x000000300e1272a5 */ /* 0x000fe4000f8e00ff */
[----:B------:R-:W-:Y:S02]  /*4860*/  USEL UR4, UR37, UR53, !UP2 ;  /* 0x0000003525047287 */ /* 0x000fe4000d000000 */
[----:B------:R-:W-:Y:S02]  /*4870*/  UISETP.NE.AND UP0, UPT, UR15, 0x1, UPT ;  /* 0x000000010f00788c */ /* 0x000fe4000bf05270 */
[----:B------:R-:W-:Y:S02]  /*4880*/  UP2UR UR24, UPR, URZ, 0x2 ;  /* 0x00000002ff187883 */ /* 0x000fe40008000000 */
[----:B------:R-:W-:Y:S02]  /*4890*/  UISETP.NE.AND UP1, UPT, UR45, 0x1, UPT ;  /* 0x000000012d00788c */ /* 0x000fe4000bf25270 */
[----:B-1----:R-:W-:Y:S02]  /*48a0*/  UIMAD.WIDE.U32 UR8, UR4, UR22, URZ ;  /* 0x00000016040872a5 */ /* 0x002fe4000f8e00ff */
[----:B------:R-:W-:Y:S01]  /*48b0*/  USEL UR7, UR46, UR54, !UP0 ;  /* 0x000000362e077287 */ /* 0x000fe2000c000000 */
[----:B------:R-:W-:Y:S02]  /*48c0*/  UMOV UR5, UR17 ;  /* 0x0000001100057c82 */ /* 0x000fe40008000000 */
[----:B------:R-:W-:Y:S02]  /*48d0*/  USHF.R.U32.HI UR6, URZ, UR56, UR5 ;  /* 0x00000038ff067299 */ /* 0x000fe40008011605 */
[----:B------:R-:W-:Y:S02]  /*48e0*/  UIMAD.WIDE.U32 UR10, UR7, UR22, URZ ;  /* 0x00000016070a72a5 */ /* 0x000fe4000f8e00ff */
[----:B------:R-:W-:Y:S02]  /*48f0*/  USEL UR6, UR13, UR6, !UP2 ;  /* 0x000000060d067287 */ /* 0x000fe4000d000000 */
[----:B------:R-:W-:Y:S01]  /*4900*/  UISETP.NE.AND UP2, UPT, UR20, URZ, UPT ;  /* 0x000000ff1400728c */ /* 0x000fe2000bf45270 */
[----:B------:R-:W-:Y:S02]  /*4910*/  UMOV UR5, UR19 ;  /* 0x0000001300057c82 */ /* 0x000fe40008000000 */
[----:B------:R-:W-:Y:S03]  /*4920*/  USHF.R.U32.HI UR12, URZ, UR49, UR5 ;  /* 0x00000031ff0c7299 */ /* 0x000fe60008011605 */
[----:B------:R-:W-:Y:S02]  /*4930*/  UMOV UR5, UR9 ;  /* 0x0000000900057c82 */ /* 0x000fe40008000000 */
[----:B------:R-:W-:Y:S03]  /*4940*/  @UP1 USHF.R.U32.HI UR4, URZ, UR23, UR5 ;  /* 0x00000017ff041299 */ /* 0x000fe60008011605 */
[----:B------:R-:W-:Y:S01]  /*4950*/  UMOV UR5, UR11 ;  /* 0x0000000b00057c82 */ /* 0x000fe20008000000 */
[----:B------:R-:W-:Y:S02]  /*4960*/  UIMAD UR4, UR45, UR4, URZ ;  /* 0x000000042d0472a4 */ /* 0x000fe4000f8e02ff */
[----:B------:R-:W-:Y:S02]  /*4970*/  @UP1 USHF.R.U32.HI UR7, URZ, UR23, UR5 ;  /* 0x00000017ff071299 */ /* 0x000fe40008011605 */
[----:B------:R-:W-:Y:S02]  /*4980*/  USEL UR5, UR14, UR12, !UP0 ;  /* 0x0000000c0e057287 */ /* 0x000fe4000c000000 */
[----:B------:R-:W-:Y:S02]  /*4990*/  UIMAD.WIDE.U32 UR10, UR6, UR22, URZ ;  /* 0x00000016060a72a5 */ /* 0x000fe4000f8e00ff */
[----:B------:R-:W-:Y:S02]  /*49a0*/  UIMAD UR8, UR45, UR7, URZ ;  /* 0x000000072d0872a4 */ /* 0x000fe4000f8e02ff */
[----:B------:R-:W-:Y:S03]  /*49b0*/  UISETP.GE.AND UP0, UPT, UR6, UR4, UPT ;  /* 0x000000040600728c */ /* 0x000fe6000bf06270 */
[----:B------:R-:W-:Y:S01]  /*49c0*/  UMOV UR4, UR11 ;  /* 0x0000000b00047c82 */ /* 0x000fe20008000000 */
[----:B------:R-:W-:Y:S02]  /*49d0*/  UISETP.GE.OR UP0, UPT, UR5, UR8, UP0 ;  /* 0x000000080500728c */ /* 0x000fe40008706670 */
[----:B------:R-:W-:Y:S02]  /*49e0*/  USHF.R.U32.HI UR4, URZ, UR23, UR4 ;  /* 0x00000017ff047299 */ /* 0x000fe40008011604 */
[----:B------:R-:W-:Y:S02]  /*49f0*/  UIMAD.WIDE.U32 UR8, UR5, UR22, URZ ;  /* 0x00000016050872a5 */ /* 0x000fe4000f8e00ff */
[----:B------:R-:W-:Y:S04]  /*4a00*/  USEL UR10, UR6, UR4, !UP1 ;  /* 0x00000004060a7287 */ /* 0x000fe8000c800000 */
[----:B------:R-:W-:Y:S01]  /*4a10*/  UIADD3 UR11, UPT, UPT, -UR10, URZ, URZ ;  /* 0x000000ff0a0b7290 */ /* 0x000fe2000fffe1ff */
[----:B------:R-:W-:Y:S02]  /*4a20*/  @!UP0 UMOV UR4, UR9 ;  /* 0x0000000900048c82 */ /* 0x000fe40008000000 */
[----:B------:R-:W-:Y:S02]  /*4a30*/  @!UP0 USHF.R.U32.HI UR4, URZ, UR23, UR4 ;  /* 0x00000017ff048299 */ /* 0x000fe40008011604 */
[----:B------:R-:W-:Y:S02]  /*4a40*/  UIMAD UR8, UR45, UR11, UR6 ;  /* 0x0000000b2d0872a4 */ /* 0x000fe4000f8e0206 */
[----:B------:R-:W-:Y:S02]  /*4a50*/  @!UP0 USEL UR4, UR5, UR4, !UP1 ;  /* 0x0000000405048287 */ /* 0x000fe4000c800000 */
[----:B------:R-:W-:Y:S02]  /*4a60*/  UISETP.NE.AND UP1, UPT, UR24, URZ, UPT ;  /* 0x000000ff1800728c */ /* 0x000fe4000bf25270 */
[----:B------:R-:W-:Y:S02]  /*4a70*/  @!UP0 UIMAD UR7, UR7, UR8, UR4 ;  /* 0x00000008070782a4 */ /* 0x000fe4000f8e0204 */
[----:B------:R-:W-:Y:S02]  /*4a80*/  @!UP0 UIADD3 UR9, UPT, UPT, UR10, -UR4, URZ ;  /* 0x800000040a098290 */ /* 0x000fe4000fffe0ff */
[----:B------:R-:W-:Y:S02]  /*4a90*/  UIADD3 UR8, UPT, UPT, -UR6, URZ, URZ ;  /* 0x000000ff06087290 */ /* 0x000fe4000fffe1ff */
[----:B------:R-:W-:Y:S02]  /*4aa0*/  UIADD3 UR4, UPT, UPT, -UR5, URZ, URZ ;  /* 0x000000ff05047290 */ /* 0x000fe4000fffe1ff */
[----:B------:R-:W-:Y:S03]  /*4ab0*/  @!UP0 UIMAD UR6, UR9, UR45, UR5 ;  /* 0x0000002d090682a4 */ /* 0x000fe6000f8e0205 */
[----:B------:R-:W-:Y:S01]  /*4ac0*/  @!UP0 UMOV UR5, UR7 ;  /* 0x0000000700058c82 */ /* 0x000fe20008000000 */
[----:B------:R-:W-:Y:S02]  /*4ad0*/  UIMAD UR7, UR15, UR4, UR14 ;  /* 0x000000040f0772a4 */ /* 0x000fe4000f8e020e */
[----:B------:R-:W-:Y:S02]  /*4ae0*/  UIMAD UR4, UR50, UR8, UR13 ;  /* 0x00000008320472a4 */ /* 0x000fe4000f8e020d */
[----:B------:R-:W-:Y:S02]  /*4af0*/  UIMAD UR14, UR5, UR15, UR7 ;  /* 0x0000000f050e72a4 */ /* 0x000fe4000f8e0207 */
[----:B------:R-:W-:Y:S11]  /*4b00*/  UIMAD UR13, UR6, UR50, UR4 ;  /* 0x00000032060d72a4 */ /* 0x000ff6000f8e0204 */
[----:B------:R-:W-:Y:S01]  /*4b10*/  @!UPT UIADD3 URZ, UPT, UPT, URZ, URZ, URZ ;  /* 0x000000fffffff290 */ /* 0x000fe2000fffe0ff */
.L_x_87:
[----:B------:R-:W3:Y:S01]  /*4b20*/  @!UP4 LDCU.128 UR8, c[0x0][0xb10] ;  /* 0x00016200ff08c7ac */ /* 0x000ee20008000c00 */
[----:B------:R-:W-:Y:S02]  /*4b30*/  ISETP.NE.U32.AND P0, PT, RZ, UR38, PT ;  /* 0x00000026ff007c0c */ /* 0x000fe4000bf05070 */
[----:B------:R-:W-:Y:S02]  /*4b40*/  SHF.L.U32 R4, R11, 0x1f, RZ ;  /* 0x0000001f0b047819 */ /* 0x000fe400000006ff */
[----:B------:R-:W-:Y:S01]  /*4b50*/  ISETP.NE.AND.EX P0, PT, RZ, UR39, PT, P0 ;  /* 0x00000027ff007c0c */ /* 0x000fe2000bf05300 */
[----:B------:R-:W4:Y:S01]  /*4b60*/  @!UP4 LDCU UR5, c[0x0][0xb0c] ;  /* 0x00016180ff05c7ac */ /* 0x000f220008000800 */
[----:B------:R-:W-:Y:S02]  /*4b70*/  USHF.L.U32 UR42, UR30, 0x7, URZ ;  /* 0x000000071e2a7899 */ /* 0x000fe400080006ff */
[----:B------:R-:W-:Y:S02]  /*4b80*/  USHF.L.U32 UR43, UR31, 0x6, URZ ;  /* 0x000000061f2b7899 */ /* 0x000fe400080006ff */
[----:B---3--:R-:W-:Y:S07]  /*4b90*/  UIMAD.WIDE.U32 UR6, UR14, UR8, URZ ;  /* 0x000000080e0672a5 */ /* 0x008fee000f8e00ff */
[----:B------:R-:W-:Y:S01]  /*4ba0*/  @!UP4 UMOV UR4, UR7 ;  /* 0x000000070004cc82 */ /* 0x000fe20008000000 */
[----:B----4-:R-:W-:Y:S02]  /*4bb0*/  @!UP4 UISETP.NE.AND UP0, UPT, UR5, 0x1, UPT ;  /* 0x000000010500c88c */ /* 0x010fe4000bf05270 */
[----:B------:R-:W-:Y:S02]  /*4bc0*/  @!UP4 USHF.R.U32.HI UR4, URZ, UR9, UR4 ;  /* 0x00000009ff04c299 */ /* 0x000fe40008011604 */
[----:B------:R-:W-:Y:S02]  /*4bd0*/  UIMAD.WIDE.U32 UR6, UR13, UR11, URZ ;  /* 0x0000000b0d0672a5 */ /* 0x000fe4000f8e00ff */
[----:B------:R-:W-:Y:S02]  /*4be0*/  @!UP4 USEL UR8, UR14, UR4, !UP0 ;  /* 0x000000040e08c287 */ /* 0x000fe4000c000000 */
[----:B------:R-:W-:Y:S03]  /*4bf0*/  @!UP4 UISETP.NE.AND UP0, UPT, UR10, 0x1, UPT ;  /* 0x000000010a00c88c */ /* 0x000fe6000bf05270 */
[----:B------:R-:W-:Y:S02]  /*4c00*/  @!UP4 UMOV UR6, UR7 ;  /* 0x000000070006cc82 */ /* 0x000fe40008000000 */
[----:B------:R-:W3:Y:S02]  /*4c10*/  @!UP4 LDCU UR4, c[0x0][0xb20] ;  /* 0x00016400ff04c7ac */ /* 0x000ee40008000800 */
[----:B---3--:R-:W-:Y:S04]  /*4c20*/  @!UP4 USHF.R.U32.HI UR6, URZ, UR4, UR6 ;  /* 0x00000004ff06c299 */ /* 0x008fe80008011606 */
[----:B------:R-:W-:Y:S04]  /*4c30*/  @!UP4 USEL UR6, UR13, UR6, !UP0 ;  /* 0x000000060d06c287 */ /* 0x000fe8000c000000 */
[----:B------:R-:W-:Y:S02]  /*4c40*/  @!UP4 UIADD3 UR4, UPT, UPT, -UR8, UR6, URZ ;  /* 0x000000060804c290 */ /* 0x000fe4000fffe1ff */
[----:B------:R-:W-:Y:S02]  /*4c50*/  @!UP4 UIADD3 UR6, UPT, UPT, UR8, -UR6, URZ ;  /* 0x800000060806c290 */ /* 0x000fe4000fffe0ff */
[----:B------:R-:W-:Y:S02]  /*4c60*/  @!UP4 UIMAD UR14, UR4, UR5, UR14 ;  /* 0x00000005040ec2a4 */ /* 0x000fe4000f8e020e */
[----:B------:R-:W-:Y:S01]  /*4c70*/  @!UP4 UIMAD UR13, UR6, UR10, UR13 ;  /* 0x0000000a060dc2a4 */ /* 0x000fe2000f8e020d */
[----:B------:R-:W-:Y:S11]  /*4c80*/  BRA.U UP3, `(.L_x_88) ;  /* 0x0000000103107547 */ /* 0x000ff6000b800000 */
[----:B------:R-:W-:Y:S04]  /*4c90*/  MOV R2, UR55 ;  /* 0x0000003700027c02 */ /* 0x000fe80008000f00 */
[----:B------:R-:W-:Y:S04]  /*4ca0*/  SHF.L.U32 R2, R2, 0x1f, RZ ;  /* 0x0000001f02027819 */ /* 0x000fe800000006ff */
[----:B------:R-:W3:Y:S02]  /*4cb0*/  SYNCS.PHASECHK.TRANS64.TRYWAIT P1, [UR21+0x88], R2 ;  /* 0x00008802ff0075a7 */ /* 0x000ee40008021115 */
[----:B---3--:R-:W-:Y:S05]  /*4cc0*/  @!P1 BRA `(.L_x_89) ;  /* 0x00000048006c9947 */ /* 0x008fea0003800000 */
.L_x_88:
[----:B------:R-:W-:Y:S05]  /*4cd0*/  BRA.U !UP5, `(.L_x_90) ;  /* 0x000000010d387547 */ /* 0x000fea000b800000 */
[----:B------:R-:W-:Y:S01]  /*4ce0*/  UPLOP3.LUT UP1, UPT, UPT, UPT, UP6, 0x80, 0x8 ;  /* 0x000000000008789c */ /* 0x000fe20003f2f060 */
[----:B--2---:R-:W-:Y:S01]  /*4cf0*/  HFMA2 R0, -RZ, RZ, 0, 5.9604644775390625e-08 ;  /* 0x00000001ff007431 */ /* 0x004fe200000001ff */
[----:B------:R-:W2:Y:S01]  /*4d00*/  LDCU.64 UR8, c[0x0][0x358] ;  /* 0x00006b00ff0877ac */ /* 0x000ea20008000a00 */
[----:B------:R-:W-:Y:S03]  /*4d10*/  IMAD.MOV.U32 R46, RZ, RZ, 0x1 ;  /* 0x00000001ff2e7424 */ /* 0x000fe600078e00ff */
[----:B------:R-:W-:Y:S05]  /*4d20*/  PLOP3.LUT P1, PT, PT, PT, UP1, 0x80, 0x8 ;  /* 0x000000000008781c */ /* 0x000fea0003f2f018 */
[----:B------:R-:W3:Y:S01]  /*4d30*/  @UP1 LDCU.64 UR4, c[0x0][0x888] ;  /* 0x00011100ff0417ac */ /* 0x000ee20008000a00 */
[----:B------:R-:W-:Y:S07]  /*4d40*/  @UP1 UIMAD UR6, UR36, UR38, URZ ;  /* 0x00000026240612a4 */ /* 0x000fee000f8e02ff */
[----:B------:R-:W-:Y:S01]  /*4d50*/  @!P1 PRMT R46, R0, 0x7610, R46 ;  /* 0x00007610002e9816 */ /* 0x000fe2000000002e */
[----:B---3--:R-:W-:Y:S06]  /*4d60*/  @UP1 UIMAD.WIDE UR4, UR6, 0x4, UR4 ;  /* 0x00000004060418a5 */ /* 0x008fec000f8e0204 */
[----:B------:R-:W-:Y:S01]  /*4d70*/  IMAD.U32 R6, RZ, RZ, UR4 ;  /* 0x00000004ff067e24 */ /* 0x000fe2000f8e00ff */
[----:B------:R-:W-:Y:S04]  /*4d80*/  MOV R7, UR5 ;  /* 0x0000000500077c02 */ /* 0x000fe80008000f00 */
[----:B------:R-:W3:Y:S01]  /*4d90*/  @!UP1 LDCU UR4, c[0x0][0x880] ;  /* 0x00011000ff0497ac */ /* 0x000ee20008000800 */
[----:B--2--5:R4:W5:Y:S02]  /*4da0*/  @P1 LDG.E R27, desc[UR8][R6.64] ;  /* 0x00000008061b1981 */ /* 0x024964000c1e1900 */
[----:B---34-:R-:W-:Y:S07]  /*4db0*/  @!P1 IMAD.U32 R27, RZ, RZ, UR4 ;  /* 0x00000004ff1b9e24 */ /* 0x018fee000f8e00ff */
.L_x_90:
[----:B-----5:R-:W-:Y:S01]  /*4dc0*/  @!P0 FSETP.EQ.AND P2, PT, R27, RZ, PT ;  /* 0x000000ff1b00820b */ /* 0x020fe20003f42000 */
[----:B------:R-:W-:Y:S01]  /*4dd0*/  @!UPT UIADD3 URZ, UPT, UPT, URZ, URZ, URZ ;  /* 0x000000fffffff290 */ /* 0x000fe2000fffe0ff */
[----:B------:R-:W-:Y:S11]  /*4de0*/  @!P0 BRA `(.L_x_91) ;  /* 0x0000000000148947 */ /* 0x000ff60003800000 */
[----:B------:R-:W-:Y:S02]  /*4df0*/  LOP3.LUT P0, RZ, R46, 0xff, RZ, 0xc0, !PT ;  /* 0x000000ff2eff7812 */ /* 0x000fe4000780c0ff */
[----:B------:R-:W-:Y:S04]  /*4e00*/  PLOP3.LUT P2, PT, PT, PT, UP1, 0x80, 0x8 ;  /* 0x000000000008781c */ /* 0x000fe80003f4f018 */
[----:B------:R-:W-:Y:S07]  /*4e10*/  PLOP3.LUT P2, PT, P2, PT, PT, 0x8, 0x80 ;  /* 0x000000000080781c */ /* 0x000fee000174e170 */
[----:B------:R-:W-:Y:S11]  /*4e20*/  @P0 FSETP.EQ.AND P2, PT, R27, RZ, PT ;  /* 0x000000ff1b00020b */ /* 0x000ff60003f42000 */
[----:B------:R-:W-:Y:S02]  /*4e30*/  @!UPT UIADD3 URZ, UPT, UPT, URZ, URZ, URZ ;  /* 0x000000fffffff290 */ /* 0x000fe4000fffe0ff */
.L_x_91:
[----:B------:R-:W3:Y:S01]  /*4e40*/  SYNCS.PHASECHK.TRANS64.TRYWAIT P0, [UR21+0x60], R4 ;  /* 0x00006004ff0075a7 */ /* 0x000ee20008001115 */
[----:B------:R-:W-:Y:S04]  /*4e50*/  ELECT P1, URZ, PT ;  /* 0x0000000000ff782f */ /* 0x000fe80003820000 */
[----:B------:R-:W-:Y:S01]  /*4e60*/  PLOP3.LUT P1, PT, P2, P1, PT, 0xf2, 0x2f ;  /* 0x00000000002f781c */ /* 0x000fe20001723e72 */
[----:B------:R-:W-:Y:S01]  /*4e70*/  @!UPT UIADD3 URZ, UPT, UPT, URZ, URZ, URZ ;  /* 0x000000fffffff290 */ /* 0x000fe2000fffe0ff */
[----:B---3--:R-:W-:Y:S11]  /*4e80*/  @!P0 BRA `(.L_x_92) ;  /* 0x0000004800148947 */ /* 0x008ff60003800000 */
.L_x_182:
[----:B--2---:R-:W-:Y:S01]  /*4e90*/  @!P1 IADD3 R2, P0, PT, R12, 0x580, RZ ;  /* 0x000005800c029810 */ /* 0x004fe20007f1e0ff */
[----:B------:R-:W-:Y:S01]  /*4ea0*/  VOTEU.ALL UP0, P1 ;  /* 0x0000000000ff7886 */ /* 0x000fe20000800000 */
[----:B------:R-:W-:Y:S01]  /*4eb0*/  UMOV UR6, 0x0 ;  /* 0x0000000000067882 */ /* 0x000fe20000000000 */
[----:B------:R-:W-:Y:S01]  /*4ec0*/  UMOV UR7, 0x10000000 ;  /* 0x1000000000077882 */ /* 0x000fe20000000000 */
[----:B------:R-:W-:Y:S01]  /*4ed0*/  @!P1 R2UR UR5, R2 ;  /* 0x00000000020592ca */ /* 0x000fe200000e0000 */
[----:B------:R-:W-:Y:S01]  /*4ee0*/  @!P1 IMAD.X R0, RZ, RZ, R13, P0 ;  /* 0x000000ffff009224 */ /* 0x000fe200000e060d */
[----:B------:R-:W-:Y:S02]  /*4ef0*/  @!UP0 UIADD3 UR40, UPT, UPT, UR21, 0x200, URZ ;  /* 0x0000020015288890 */ /* 0x000fe4000fffe0ff */
[----:B------:R-:W-:Y:S02]  /*4f00*/  @!UP0 UIADD3 UR10, UPT, UPT, UR42, 0x40, URZ ;  /* 0x000000402a0a8890 */ /* 0x000fe4000fffe0ff */
[----:B------:R-:W-:Y:S01]  /*4f10*/  @!P1 R2UR UR4, R0 ;  /* 0x00000000000492ca */ /* 0x000fe200000e0000 */
[----:B------:R-:W-:Y:S01]  /*4f20*/  @!UP0 UIADD3 UR8, UPT, UPT, UR21, 0xa00, URZ ;  /* 0x00000a0015088890 */ /* 0x000fe2000fffe0ff */
[----:B------:R-:W-:Y:S01]  /*4f30*/  @!P1 IMAD.MOV.U32 R0, RZ, RZ, 0x1000 ;  /* 0x00001000ff009424 */ /* 0x000fe200078e00ff */
[----:B------:R-:W-:Y:S01]  /*4f40*/  VOTEU.ALL UP0, P1 ;  /* 0x0000000000ff7886 */ /* 0x000fe20000800000 */
[----:B------:R-:W-:Y:S01]  /*4f50*/  UMOV UR44, UR36 ;  /* 0x00000024002c7c82 */ /* 0x000fe20008000000 */
[----:B------:R-:W-:Y:S01]  /*4f60*/  UMOV UR9, UR41 ;  /* 0x0000002900097c82 */ /* 0x000fe20008000000 */
[----:B------:R-:W-:Y:S01]  /*4f70*/  UMOV UR11, UR43 ;  /* 0x0000002b000b7c82 */ /* 0x000fe20008000000 */
[----:B------:R-:W-:Y:S01]  /*4f80*/  IMAD.U32 R6, RZ, RZ, UR5 ;  /* 0x00000005ff067e24 */ /* 0x000fe2000f8e00ff */
[----:B------:R-:W-:Y:S05]  /*4f90*/  UMOV UR12, UR36 ;  /* 0x00000024000c7c82 */ /* 0x000fea0008000000 */
[----:B------:R-:W-:Y:S01]  /*4fa0*/  IMAD.U32 R7, RZ, RZ, UR4 ;  /* 0x00000004ff077e24 */ /* 0x000fe2000f8e00ff */
[----:B------:R-:W-:Y:S04]  /*4fb0*/  @!P1 R2UR UR4, R6 ;  /* 0x00000000060492ca */ /* 0x000fe800000e0000 */
[----:B------:R-:W-:Y:S11]  /*4fc0*/  @!P1 R2UR UR5, R7 ;  /* 0x00000000070592ca */ /* 0x000ff600000e0000 */
[----:B------:R-:W-:Y:S02]  /*4fd0*/  @!UPT UIADD3 URZ, UPT, UPT, URZ, URZ, URZ ;  /* 0x000000fffffff290 */ /* 0x000fe4000fffe0ff */
[----:B------:R-:W-:Y:S01]  /*4fe0*/  @!UP0 UTMALDG.3D [UR40], [UR4], desc[UR6] ;  /* 0x00000628040085b4 */ /* 0x000fe20008011000 */
[----:B------:R-:W-:Y:S05]  /*4ff0*/  VOTEU.ALL UP0, P1 ;  /* 0x0000000000ff7886 */ /* 0x000fea0000800000 */
[----:B------:R2:W-:Y:S01]  /*5000*/  @!UP0 UTMALDG.3D [UR8], [UR4], desc[UR6] ;  /* 0x00000608040085b4 */ /* 0x0005e20008011000 */
[----:B------:R3:W-:Y:S01]  /*5010*/  @!P1 SYNCS.ARRIVE.TRANS64.RED.A0TR RZ, [UR21+0x40], R0 ;  /* 0x00004000ffff99a7 */ /* 0x0007e20008300415 */
[----:B--2---:R-:W-:Y:S09]  /*5020*/  UPRMT UR4, UR47, 0x654, UR41 ;  /* 0x000006542f047896 */ /* 0x004ff20008000029 */
[----:B------:R-:W-:Y:S01]  /*5030*/  SYNCS.ARRIVE.TRANS64.RED.A1T0 RZ, [UR4], RZ ;  /* 0x000000ffffff79a7 */ /* 0x000fe20008100404 */
[----:B------:R-:W2:Y:S02]  /*5040*/  SYNCS.PHASECHK.TRANS64.TRYWAIT P0, [UR21+0x68], R4 ;  /* 0x00006804ff0075a7 */ /* 0x000ea40008001115 */
[----:B--23--:R-:W-:Y:S05]  /*5050*/  @!P0 BRA `(.L_x_93) ;  /* 0x0000004400b88947 */ /* 0x00cfea0003800000 */
.L_x_184:
[----:B------:R-:W-:Y:S01]  /*5060*/  @!P1 IADD3 R2, P0, PT, R12, 0x580, RZ ;  /* 0x000005800c029810 */ /* 0x000fe20007f1e0ff */
[----:B------:R-:W-:Y:S01]  /*5070*/  VOTEU.ALL UP0, P1 ;  /* 0x0000000000ff7886 */ /* 0x000fe20000800000 */
[----:B------:R-:W-:Y:S01]  /*5080*/  UMOV UR6, 0x0 ;  /* 0x0000000000067882 */ /* 0x000fe20000000000 */
[----:B------:R-:W-:Y:S01]  /*5090*/  UMOV UR7, 0x10000000 ;  /* 0x1000000000077882 */ /* 0x000fe20000000000 */
[----:B------:R-:W-:Y:S01]  /*50a0*/  @!P1 R2UR UR5, R2 ;  /* 0x00000000020592ca */ /* 0x000fe200000e0000 */
[----:B--2---:R-:W-:Y:S01]  /*50b0*/  @!P1 IMAD.X R0, RZ, RZ, R13, P0 ;  /* 0x000000ffff009224 */ /* 0x004fe200000e060d */
[----:B------:R-:W-:Y:S02]  /*50c0*/  @!UP0 UIADD3 UR34, UPT, UPT, UR42, 0x10, URZ ;  /* 0x000000102a228890 */ /* 0x000fe4000fffe0ff */
[----:B------:R-:W-:Y:S02]  /*50d0*/  @!UP0 UIADD3 UR32, UPT, UPT, UR21, 0x1200, URZ ;  /* 0x0000120015208890 */ /* 0x000fe4000fffe0ff */
[----:B------:R-:W-:Y:S01]  /*50e0*/  @!P1 R2UR UR4, R0 ;  /* 0x00000000000492ca */ /* 0x000fe200000e0000 */
[----:B------:R-:W-:Y:S01]  /*50f0*/  @!UP0 UIADD3 UR10, UPT, UPT, UR42, 0x50, URZ ;  /* 0x000000502a0a8890 */ /* 0x000fe2000fffe0ff */
[----:B------:R-:W-:Y:S01]  /*5100*/  @!P1 IMAD.MOV.U32 R0, RZ, RZ, 0x1000 ;  /* 0x00001000ff009424 */ /* 0x000fe200078e00ff */
[----:B------:R-:W-:Y:S01]  /*5110*/  @!UP0 UIADD3 UR8, UPT, UPT, UR21, 0x1a00, URZ ;  /* 0x00001a0015088890 */ /* 0x000fe2000fffe0ff */
[----:B------:R-:W-:Y:S01]  /*5120*/  VOTEU.ALL UP0, P1 ;  /* 0x0000000000ff7886 */ /* 0x000fe20000800000 */
[----:B------:R-:W-:Y:S02]  /*5130*/  UMOV UR35, UR43 ;  /* 0x0000002b00237c82 */ /* 0x000fe40008000000 */
[----:B------:R-:W-:Y:S01]  /*5140*/  IMAD.U32 R6, RZ, RZ, UR5 ;  /* 0x00000005ff067e24 */ /* 0x000fe2000f8e00ff */
[----:B------:R-:W-:Y:S01]  /*5150*/  UMOV UR9, UR33 ;  /* 0x0000002100097c82 */ /* 0x000fe20008000000 */
[----:B------:R-:W-:Y:S01]  /*5160*/  UMOV UR11, UR43 ;  /* 0x0000002b000b7c82 */ /* 0x000fe20008000000 */
[----:B------:R-:W-:Y:S03]  /*5170*/  UMOV UR12, UR36 ;  /* 0x00000024000c7c82 */ /* 0x000fe60008000000 */
        /* <DEDUP_REMOVED lines=12> */
.L_x_186:
[----:B------:R-:W-:Y:S01]  /*5240*/  @!P1 IADD3 R2, P0, PT, R12, 0x580, RZ ;  /* 0x000005800c029810 */ /* 0x000fe20007f1e0ff */
[----:B------:R-:W-:Y:S01]  /*5250*/  VOTEU.ALL UP0, P1 ;  /* 0x0000000000ff7886 */ /* 0x000fe20000800000 */
[----:B------:R-:W-:Y:S01]  /*5260*/  UMOV UR6, 0x0 ;  /* 0x0000000000067882 */ /* 0x000fe20000000000 */
[----:B------:R-:W-:Y:S01]  /*5270*/  UMOV UR7, 0x10000000 ;  /* 0x1000000000077882 */ /* 0x000fe20000000000 */
[----:B------:R-:W-:Y:S01]  /*5280*/  @!P1 R2UR UR5, R2 ;  /* 0x00000000020592ca */ /* 0x000fe200000e0000 */
[----:B--2---:R-:W-:Y:S01]  /*5290*/  @!P1 IMAD.X R0, RZ, RZ, R13, P0 ;  /* 0x000000ffff009224 */ /* 0x004fe200000e060d */
[----:B------:R-:W-:Y:S01]  /*52a0*/  @!UP0 UIADD3 UR26, UPT, UPT, UR42, 0x20, URZ ;  /* 0x000000202a1a8890 */ /* 0x000fe2000fffe0ff */
[----:B------:R-:W-:Y:S01]  /*52b0*/  VIADD R10, R10, 0x1 ;  /* 0x000000010a0a7836 */ /* 0x000fe20000000000 */
        /* <DEDUP_REMOVED lines=10> */
[----:B------:R-:W-:Y:S01]  /*5360*/  UMOV UR11, UR43 ;  /* 0x0000002b000b7c82 */ /* 0x000fe20008000000 */
[----:B------:R-:W-:Y:S02]  /*5370*/  UMOV UR12, UR36 ;  /* 0x00000024000c7c82 */ /* 0x000fe40008000000 */
        /* <DEDUP_REMOVED lines=12> */
.L_x_188:
[----:B------:R-:W-:Y:S01]  /*5440*/  UIADD3 UR31, UPT, UPT, UR14, UR63, URZ ;  /* 0x0000003f0e1f7290 */ /* 0x000fe2000fffe0ff */
[----:B------:R-:W-:Y:S01]  /*5450*/  @!P1 IADD3 R2, P0, PT, R12, 0x580, RZ ;  /* 0x000005800c029810 */ /* 0x000fe20007f1e0ff */
[----:B------:R-:W-:Y:S01]  /*5460*/  UPLOP3.LUT UP3, UPT, UPT, UPT, UPT, 0x80, 0x8 ;  /* 0x000000000008789c */ /* 0x000fe20003f6f070 */
[----:B------:R-:W-:Y:S01]  /*5470*/  R2UR UR24, R50 ;  /* 0x00000000321872ca */ /* 0x000fe200000e0000 */
[----:B------:R-:W-:Y:S01]  /*5480*/  VOTEU.ALL UP0, P1 ;  /* 0x0000000000ff7886 */ /* 0x000fe20000800000 */
[----:B------:R-:W-:Y:S01]  /*5490*/  @!P1 R2UR UR5, R2 ;  /* 0x00000000020592ca */ /* 0x000fe200000e0000 */
[----:B--2---:R-:W-:Y:S01]  /*54a0*/  @!P1 IMAD.X R0, RZ, RZ, R13, P0 ;  /* 0x000000ffff009224 */ /* 0x004fe200000e060d */
[----:B------:R-:W-:Y:S01]  /*54b0*/  UMOV UR6, 0x0 ;  /* 0x0000000000067882 */ /* 0x000fe20000000000 */
[----:B------:R-:W-:Y:S01]  /*54c0*/  UMOV UR7, 0x10000000 ;  /* 0x1000000000077882 */ /* 0x000fe20000000000 */
[----:B------:R-:W-:Y:S01]  /*54d0*/  @!UP0 UIADD3 UR18, UPT, UPT, UR42, 0x30, URZ ;  /* 0x000000302a128890 */ /* 0x000fe2000fffe0ff */
[----:B------:R-:W-:Y:S01]  /*54e0*/  ISETP.NE.AND P0, PT, R10, 0x2, PT ;  /* 0x000000020a00780c */ /* 0x000fe20003f05270 */
[----:B------:R-:W-:Y:S01]  /*54f0*/  @!UP0 UIADD3 UR16, UPT, UPT, UR21, 0x3200, URZ ;  /* 0x0000320015108890 */ /* 0x000fe2000fffe0ff */
[----:B------:R-:W-:Y:S01]  /*5500*/  @!P1 R2UR UR4, R0 ;  /* 0x00000000000492ca */ /* 0x000fe200000e0000 */
[----:B------:R-:W-:Y:S01]  /*5510*/  @!UP0 UIADD3 UR17, UPT, UPT, UR21, 0x58, URZ ;  /* 0x0000005815118890 */ /* 0x000fe2000fffe0ff */
[----:B------:R-:W-:Y:S01]  /*5520*/  SEL R0, RZ, 0x1, P0 ;  /* 0x00000001ff007807 */ /* 0x000fe20000000000 */
[----:B------:R-:W-:Y:S01]  /*5530*/  @!UP0 UIADD3 UR10, UPT, UPT, UR42, 0x70, URZ ;  /* 0x000000702a0a8890 */ /* 0x000fe2000fffe0ff */
[----:B------:R-:W-:Y:S01]  /*5540*/  LOP3.LUT R11, R11, 0x1, RZ, 0x3c, !PT ;  /* 0x000000010b0b7812 */ /* 0x000fe200078e3cff */
[----:B------:R-:W-:Y:S01]  /*5550*/  @!UP0 UIADD3 UR8, UPT, UPT, UR21, 0x3a00, URZ ;  /* 0x00003a0015088890 */ /* 0x000fe2000fffe0ff */
[----:B------:R-:W-:Y:S01]  /*5560*/  IMAD.U32 R4, RZ, RZ, UR5 ;  /* 0x00000005ff047e24 */ /* 0x000fe2000f8e00ff */
[----:B------:R-:W-:Y:S01]  /*5570*/  VOTEU.ALL UP0, P1 ;  /* 0x0000000000ff7886 */ /* 0x000fe20000800000 */
[----:B------:R-:W-:Y:S01]  /*5580*/  UMOV UR19, UR43 ;  /* 0x0000002b00137c82 */ /* 0x000fe20008000000 */
[----:B------:R-:W-:Y:S01]  /*5590*/  UMOV UR20, UR36 ;  /* 0x0000002400147c82 */ /* 0x000fe20008000000 */
[----:B------:R-:W-:Y:S01]  /*55a0*/  UMOV UR11, UR43 ;  /* 0x0000002b000b7c82 */ /* 0x000fe20008000000 */
[----:B------:R-:W-:Y:S01]  /*55b0*/  UMOV UR12, UR36 ;  /* 0x00000024000c7c82 */ /* 0x000fe20008000000 */
[----:B------:R-:W-:Y:S01]  /*55c0*/  UMOV UR9, UR17 ;  /* 0x0000001100097c82 */ /* 0x000fe20008000000 */
[----:B------:R-:W-:Y:S01]  /*55d0*/  IMAD.U32 R5, RZ, RZ, UR4 ;  /* 0x00000004ff057e24 */ /* 0x000fe2000f8e00ff */
[----:B------:R-:W-:Y:S01]  /*55e0*/  @!P1 R2UR UR4, R4 ;  /* 0x00000000040492ca */ /* 0x000fe200000e0000 */
[----:B------:R-:W-:Y:S01]  /*55f0*/  UIADD3 UR30, UPT, UPT, UR13, UR24, URZ ;  /* 0x000000180d1e7290 */ /* 0x000fe2000fffe0ff */
[----:B------:R-:W-:Y:S01]  /*5600*/  LOP3.LUT R9, R9, R0, RZ, 0x3c, !PT ;  /* 0x0000000009097212 */ /* 0x000fe200078e3cff */
[----:B------:R-:W-:Y:S01]  /*5610*/  UMOV UR36, UR29 ;  /* 0x0000001d00247c82 */ /* 0x000fe20008000000 */
[----:B------:R-:W-:Y:S02]  /*5620*/  @!P1 R2UR UR5, R5 ;  /* 0x00000000050592ca */ /* 0x000fe400000e0000 */
[----:B------:R-:W-:Y:S11]  /*5630*/  SEL R10, R10, RZ, P0 ;  /* 0x000000ff0a0a7207 */ /* 0x000ff60000000000 */
[----:B------:R2:W-:Y:S01]  /*5640*/  @!UP0 UTMALDG.3D [UR16], [UR4], desc[UR6] ;  /* 0x00000610040085b4 */ /* 0x0005e20008011000 */
[----:B------:R-:W-:Y:S05]  /*5650*/  VOTEU.ALL UP0, P1 ;  /* 0x0000000000ff7886 */ /* 0x000fea0000800000 */
[----:B------:R2:W-:Y:S01]  /*5660*/  @!UP0 UTMALDG.3D [UR8], [UR4], desc[UR6] ;  /* 0x00000608040085b4 */ /* 0x0005e20008011000 */
[----:B------:R2:W-:Y:S01]  /*5670*/  @!P1 SYNCS.ARRIVE.TRANS64.RED.A0TR RZ, [UR21+0x58], R3 ;  /* 0x00005803ffff99a7 */ /* 0x0005e20008300415 */
[----:B------:R-:W-:Y:S01]  /*5680*/  SYNCS.ARRIVE.TRANS64.RED.A1T0 RZ, [UR52], RZ ;  /* 0x000000ffffff79a7 */ /* 0x000fe20008100434 */
[----:B------:R-:W-:Y:S05]  /*5690*/  BRA.U UP2, `(.L_x_96) ;  /* 0xffffffed02e47547 */ /* 0x000fea000b83ffff */
[----:B------:R-:W-:-:S04]  /*56a0*/  SHF.L.U32 R2, R11, 0x1f, RZ ;  /* 0x0000001f0b027819 */ /* 0x000fc800000006ff */
[----:B------:R-:W3:Y:S02]  /*56b0*/  SYNCS.PHASECHK.TRANS64.TRYWAIT P0, [UR21+0x60], R2 ;  /* 0x00006002ff0075a7 */ /* 0x000ee40008001115 */
[----:B---3--:R-:W-:Y:S05]  /*56c0*/  @!P0 BRA `(.L_x_97) ;  /* 0x0000004000648947 */ /* 0x008fea0003800000 */
.L_x_190:
[----:B------:R-:W4:Y:S02]  /*56d0*/  SYNCS.PHASECHK.TRANS64.TRYWAIT P0, [UR21+0x68], R2 ;  /* 0x00006802ff0075a7 */ /* 0x000f240008001115 */
[----:B----4-:R-:W-:Y:S05]  /*56e0*/  @!P0 BRA `(.L_x_98) ;  /* 0x0000004000748947 */ /* 0x010fea0003800000 */
.L_x_192:
[----:B------:R-:W4:Y:S02]  /*56f0*/  SYNCS.PHASECHK.TRANS64.TRYWAIT P0, [UR21+0x70], R2 ;  /* 0x00007002ff0075a7 */ /* 0x000f240008001115 */
[----:B----4-:R-:W-:Y:S05]  /*5700*/  @!P0 BRA `(.L_x_99) ;  /* 0x0000004000848947 */ /* 0x010fea0003800000 */
.L_x_194:
[----:B---3--:R-:W-:-:S07]  /*5710*/  MOV R0, UR21 ;  /* 0x0000001500007c02 */ /* 0x008fce0008000f00 */
.L_x_100:
[----:B---3--:R-:W-:-:S04]  /*5720*/  SHF.L.U32 R2, R11, 0x1f, RZ ;  /* 0x0000001f0b027819 */ /* 0x008fc800000006ff */
[----:B------:R3:W4:Y:S03]  /*5730*/  SYNCS.PHASECHK.TRANS64.TRYWAIT P0, [R0+URZ+0x78], R2 ;  /* 0x00007802000075a7 */ /* 0x00072600080011ff */
[----:B----4-:R-:W-:Y:S05]  /*5740*/  @!P0 NANOSLEEP.SYNCS 0x989680 ;  /* 0x009896800000895d */ /* 0x010fea0003900000 */
[----:B------:R-:W4:Y:S02]  /*5750*/  @!P0 SYNCS.PHASECHK.TRANS64 P0, [R0+URZ+0x78], R2 ;  /* 0x00007802000085a7 */ /* 0x000f2400080010ff */
[----:B-12-4-:R-:W-:Y:S05]  /*5760*/  @P0 EXIT ;  /* 0x000000000000094d */ /* 0x016fea0003800000 */
[----:B------:R-:W-:Y:S05]  /*5770*/  BRA `(.L_x_100) ;  /* 0xfffffffc00e87947 */ /* 0x000fea000383ffff */
.L_x_85:
[----:B------:R-:W-:-:S06]  /*5780*/  UISETP.GE.AND UP0, UPT, UR18, 0x4, UPT ;  /* 0x000000041200788c */ /* 0x000fcc000bf06270 */
[----:B------:R-:W-:-:S13]  /*5790*/  PLOP3.LUT P0, PT, PT, PT, UP0, 0x80, 0x8 ;  /* 0x000000000008781c */ /* 0x000fda0003f0f008 */
[----:B-1----:R-:W-:Y:S05]  /*57a0*/  @!P0 EXIT ;  /* 0x000000000000894d */ /* 0x002fea0003800000 */
[----:B------:R-:W-:Y:S01]  /*57b0*/  BAR.SYNC.DEFER_BLOCKING 0x6, 0xa0 ;  /* 0x0182800000007b1d */ /* 0x000fe20000010000 */
[C---:B------:R-:W-:Y:S01]  /*57c0*/  IMAD.SHL.U32 R45, R60.reuse, 0x10, RZ ;  /* 0x000000103c2d7824 */ /* 0x040fe200078e00ff */
[C---:B------:R-:W-:Y:S01]  /*57d0*/  SHF.L.U32 R3, R47.reuse, 0x15, RZ ;  /* 0x000000152f037819 */ /* 0x040fe200000006ff */
[C---:B------:R-:W-:Y:S02]  /*57e0*/  IMAD.U32 R23, R60.reuse, 0x10000, RZ ;  /* 0x000100003c177824 */ /* 0x040fe400078e00ff */
[----:B------:R-:W-:Y:S02]  /*57f0*/  HFMA2 R59, -RZ, RZ, 0, 5.9604644775390625e-08 ;  /* 0x00000001ff3b7431 */ /* 0x000fe400000001ff */
[----:B------:R-:W-:Y:S01]  /*5800*/  IMAD.SHL.U32 R2, R60, 0x2, RZ ;  /* 0x000000023c027824 */ /* 0x000fe200078e00ff */
[----:B------:R-:W-:Y:S01]  /*5810*/  UMOV UR43, 0x400 ;  /* 0x00000400002b7882 */ /* 0x000fe20000000000 */
[----:B------:R-:W1:Y:S01]  /*5820*/  LDCU.64 UR4, c[0x0][0x890] ;  /* 0x00011200ff0477ac */ /* 0x000e620008000a00 */
[----:B------:R-:W2:Y:S01]  /*5830*/  LDC.64 R42, c[0x0][0x8b0] ;  /* 0x00022c00ff2a7b82 */ /* 0x000ea20000000a00 */
[----:B------:R-:W-:Y:S01]  /*5840*/  IMAD.SHL.U32 R6, R47, 0x200, RZ ;  /* 0x000002002f067824 */ /* 0x000fe200078e00ff */
[C---:B------:R-:W-:Y:S01]  /*5850*/  LOP3.LUT R7, R45.reuse, 0x40, RZ, 0xc0, !PT ;  /* 0x000000402d077812 */ /* 0x040fe200078ec0ff */
[----:B------:R-:W-:Y:S01]  /*5860*/  ULEA UR43, UR47, UR43, 0x18 ;  /* 0x0000002b2f2b7291 */ /* 0x000fe2000f8ec0ff */
[----:B------:R-:W-:Y:S01]  /*5870*/  LOP3.LUT R44, R45, 0x5b0, RZ, 0xc0, !PT ;  /* 0x000005b02d2c7812 */ /* 0x000fe200078ec0ff */
[----:B------:R-:W-:Y:S01]  /*5880*/  IMAD.MOV.U32 R22, RZ, RZ, RZ ;  /* 0x000000ffff167224 */ /* 0x000fe200078e00ff */
[----:B------:R-:W-:Y:S01]  /*5890*/  LOP3.LUT R3, R3, 0x200000, RZ, 0xc0, !PT ;  /* 0x0020000003037812 */ /* 0x000fe200078ec0ff */
[----:B------:R-:W-:Y:S01]  /*58a0*/  IMAD.MOV.U32 R58, RZ, RZ, RZ ;  /* 0x000000ffff3a7224 */ /* 0x000fe200078e00ff */
[----:B------:R-:W3:Y:S01]  /*58b0*/  LDC.64 R40, c[0x0][0x8a8] ;  /* 0x00022a00ff287b82 */ /* 0x000ee20000000a00 */
[----:B------:R-:W-:Y:S01]  /*58c0*/  LOP3.LUT R2, R7, 0x8, R2, 0xf8, !PT ;  /* 0x0000000807027812 */ /* 0x000fe200078ef802 */
[----:B------:R-:W-:Y:S01]  /*58d0*/  IMAD.MOV.U32 R55, RZ, RZ, RZ ;  /* 0x000000ffff377224 */ /* 0x000fe200078e00ff */
[----:B------:R-:W-:Y:S01]  /*58e0*/  LOP3.LUT R44, R44, 0x200, R6, 0xf8, !PT ;  /* 0x000002002c2c7812 */ /* 0x000fe200078ef806 */
[----:B------:R-:W4:Y:S01]  /*58f0*/  LDCU UR60, c[0x0][0x370] ;  /* 0x00006e00ff3c77ac */ /* 0x000f220008000800 */
[----:B------:R-:W-:-:S02]  /*5900*/  LOP3.LUT R23, R3, 0x400000, R23, 0xf8, !PT ;  /* 0x0040000003177812 */ /* 0x000fc400078ef817 */
[----:B------:R-:W-:Y:S01]  /*5910*/  LOP3.LUT P0, RZ, R45, 0x40, RZ, 0xc0, !PT ;  /* 0x000000402dff7812 */ /* 0x000fe2000780c0ff */
[----:B------:R-:W4:Y:S01]  /*5920*/  LDS R0, [UR43+0x140] ;  /* 0x0001402bff007984 */ /* 0x000f220008000800 */
[----:B-1----:R-:W-:Y:S01]  /*5930*/  IMAD.U32 R49, RZ, RZ, UR4 ;  /* 0x00000004ff317e24 */ /* 0x002fe2000f8e00ff */
[----:B------:R-:W-:Y:S01]  /*5940*/  UIADD3 UR4, UPT, UPT, UR43, 0x200, URZ ;  /* 0x000002002b047890 */ /* 0x000fe2000fffe0ff */
[----:B------:R-:W-:Y:S01]  /*5950*/  LOP3.LUT R44, R44, R2, RZ, 0xfc, !PT ;  /* 0x000000022c2c7212 */ /* 0x000fe200078efcff */
[----:B------:R-:W-:Y:S01]  /*5960*/  IMAD.U32 R48, RZ, RZ, UR5 ;  /* 0x00000005ff307e24 */ /* 0x000fe2000f8e00ff */
[----:B------:R-:W-:Y:S01]  /*5970*/  P2R R2, PR, RZ, 0x1 ;  /* 0x00000001ff027803 */ /* 0x000fe20000000000 */
[----:B------:R-:W1:Y:S01]  /*5980*/  LDCU UR42, c[0x0][0xb0c] ;  /* 0x00016180ff2a77ac */ /* 0x000e620008000800 */
[----:B------:R-:W-:Y:S01]  /*5990*/  LOP3.LUT R60, R60, 0x60, RZ, 0xc0, !PT ;  /* 0x000000603c3c7812 */ /* 0x000fe200078ec0ff */
[----:B------:R-:W-:Y:S01]  /*59a0*/  IMAD.U32 R52, RZ, RZ, UR4 ;  /* 0x00000004ff347e24 */ /* 0x000fe2000f8e00ff */
[----:B------:R-:W-:Y:S01]  /*59b0*/  MOV R57, RZ ;  /* 0x000000ff00397202 */ /* 0x000fe20000000f00 */
[----:B------:R-:W1:Y:S01]  /*59c0*/  LDCU UR39, c[0x0][0xb30] ;  /* 0x00016600ff2777ac */ /* 0x000e620008000800 */
[----:B------:R-:W1:Y:S01]  /*59d0*/  LDCU.64 UR54, c[0x0][0x888] ;  /* 0x00011100ff3677ac */ /* 0x000e620008000a00 */
[----:B------:R-:W1:Y:S01]  /*59e0*/  LDCU.64 UR40, c[0x0][0xb28] ;  /* 0x00016500ff2877ac */ /* 0x000e620008000a00 */
[----:B------:R-:W1:Y:S01]  /*59f0*/  LDCU.128 UR56, c[0x0][0xb10] ;  /* 0x00016200ff3877ac */ /* 0x000e620008000c00 */
[----:B------:R-:W1:Y:S01]  /*5a00*/  LDCU UR53, c[0x0][0x374] ;  /* 0x00006e80ff3577ac */ /* 0x000e620008000800 */
[----:B------:R-:W-:Y:S01]  /*5a10*/  UMOV UR52, URZ ;  /* 0x000000ff00347c82 */ /* 0x000fe20008000000 */
[----:B------:R-:W-:Y:S01]  /*5a20*/  UMOV UR46, URZ ;  /* 0x000000ff002e7c82 */ /* 0x000fe20008000000 */
[----:B-1234-:R-:W-:-:S07]  /*5a30*/  IMAD.IADD R23, R0, 0x1, R23 ;  /* 0x0000000100177824 */ /* 0x01efce00078e0217 */
.L_x_144:
[----:B------:R-:W-:Y:S02]  /*5a40*/  LEA R3, R55, UR43, 0x3 ;  /* 0x0000002b37037c11 */ /* 0x000fe4000f8e18ff */
[----:B------:R-:W-:Y:S02]  /*5a50*/  SHF.L.U32 R0, R57, 0x1f, RZ ;  /* 0x0000001f39007819 */ /* 0x000fe400000006ff */
[----:B-1----:R-:W-:Y:S02]  /*5a60*/  LEA R4, R55, UR43, 0x4 ;  /* 0x0000002b37047c11 */ /* 0x002fe4000f8e20ff */
[----:B------:R-:W1:Y:S02]  /*5a70*/  SYNCS.PHASECHK.TRANS64.TRYWAIT P0, [R3+URZ+0x90], R0 ;  /* 0x00009000030075a7 */ /* 0x000e6400080011ff */
[----:B-1----:R-:W-:Y:S05]  /*5a80*/  @!P0 BRA `(.L_x_101) ;  /* 0x0000003c00bc8947 */ /* 0x002fea0003800000 */
.L_x_195:
        /* <DEDUP_REMOVED lines=8> */
[----:B--2---:R-:W-:Y:S11]  /*5b10*/  LOP3.LUT P0, RZ, R6, 0x1, RZ, 0xc0, !PT ;  /* 0x0000000106ff7812 */ /* 0x004ff6000780c0ff */
[----:B------:R-:W-:Y:S02]  /*5b20*/  @!UPT UIADD3 URZ, UPT, UPT, URZ, URZ, URZ ;  /* 0x000000fffffff290 */ /* 0x000fe4000fffe0ff */
[----:B---3--:R-:W-:Y:S01]  /*5b30*/  VOTEU.ANY UP1, P0 ;  /* 0x0000000000ff7886 */ /* 0x008fe20000020100 */
[----:B------:R-:W-:Y:S01]  /*5b40*/  PLOP3.LUT P0, PT, PT, PT, UP1, 0x80, 0x8 ;  /* 0x000000000008781c */ /* 0x000fe20003f0f018 */
[----:B------:R-:W-:Y:S11]  /*5b50*/  UP2UR UR62, UPR, URZ, 0x2 ;  /* 0x00000002ff3e7883 */ /* 0x000ff60008000000 */
[----:B------:R-:W-:Y:S01]  /*5b60*/  @!UPT UIADD3 URZ, UPT, UPT, URZ, URZ, URZ ;  /* 0x000000fffffff290 */ /* 0x000fe2000fffe0ff */
[----:B-1----:R-:W-:Y:S02]  /*5b70*/  @P0 SHF.R.U32.HI R0, RZ, 0x10, R5 ;  /* 0x00000010ff000819 */ /* 0x002fe40000011605 */
        /* <DEDUP_REMOVED lines=12> */
[----:B------:R-:W2:Y:S01]  /*5c40*/  LDCU UR12, c[0x0][0xb20] ;  /* 0x00016400ff0c77ac */ /* 0x000ea20008000800 */
[----:B------:R-:W-:Y:S02]  /*5c50*/  UIMAD.WIDE.U32 UR4, UR53, UR59, URZ ;  /* 0x0000003b350472a5 */ /* 0x000fe4000f8e00ff */
[----:B------:R-:W-:Y:S02]  /*5c60*/  UIMAD.WIDE.U32 UR6, UR60, UR56, URZ ;  /* 0x000000383c0672a5 */ /* 0x000fe4000f8e00ff */
[----:B------:R-:W-:Y:S02]  /*5c70*/  UISETP.NE.AND UP0, UPT, UR58, 0x1, UPT ;  /* 0x000000013a00788c */ /* 0x000fe4000bf05270 */
[----:B------:R-:W-:Y:S02]  /*5c80*/  UIMAD.WIDE.U32 UR8, UR37, UR59, URZ ;  /* 0x0000003b250872a5 */ /* 0x000fe4000f8e00ff */
[----:B------:R-:W-:Y:S02]  /*5c90*/  UIMAD.WIDE.U32 UR10, UR38, UR56, URZ ;  /* 0x00000038260a72a5 */ /* 0x000fe4000f8e00ff */
[----:B------:R-:W-:Y:S02]  /*5ca0*/  UISETP.NE.AND UP1, UPT, UR42, 0x1, UPT ;  /* 0x000000012a00788c */ /* 0x000fe4000bf25270 */
[----:B------:R-:W-:Y:S01]  /*5cb0*/  UISETP.NE.AND UP2, UPT, UR45, 0x1, UPT ;  /* 0x000000012d00788c */ /* 0x000fe2000bf45270 */
[----:B------:R-:W-:Y:S02]  /*5cc0*/  UMOV UR4, UR5 ;  /* 0x0000000500047c82 */ /* 0x000fe40008000000 */
[----:B--2---:R-:W-:Y:S03]  /*5cd0*/  USHF.R.U32.HI UR5, URZ, UR12, UR4 ;  /* 0x0000000cff057299 */ /* 0x004fe60008011604 */
[----:B------:R-:W-:Y:S02]  /*5ce0*/  UMOV UR4, UR7 ;  /* 0x0000000700047c82 */ /* 0x000fe40008000000 */
[----:B------:R-:W-:Y:S02]  /*5cf0*/  USHF.R.U32.HI UR7, URZ, UR57, UR4 ;  /* 0x00000039ff077299 */ /* 0x000fe40008011604 */
[----:B------:R-:W-:Y:S02]  /*5d00*/  USEL UR4, UR53, UR5, !UP0 ;  /* 0x0000000535047287 */ /* 0x000fe4000c000000 */
[----:B------:R-:W-:Y:S01]  /*5d10*/  USEL UR7, UR60, UR7, !UP1 ;  /* 0x000000073c077287 */ /* 0x000fe2000c800000 */
[----:B------:R-:W-:Y:S01]  /*5d20*/  UMOV UR5, UR9 ;  /* 0x0000000900057c82 */ /* 0x000fe20008000000 */
[----:B------:R-:W-:Y:S02]  /*5d30*/  UIMAD.WIDE.U32 UR8, UR4, UR40, URZ ;  /* 0x00000028040872a5 */ /* 0x000fe4000f8e00ff */
[----:B------:R-:W-:Y:S03]  /*5d40*/  USHF.R.U32.HI UR6, URZ, UR12, UR5 ;  /* 0x0000000cff067299 */ /* 0x000fe60008011605 */
[----:B------:R-:W-:Y:S01]  /*5d50*/  UMOV UR5, UR11 ;  /* 0x0000000b00057c82 */ /* 0x000fe20008000000 */
[----:B------:R-:W-:Y:S02]  /*5d60*/  UIMAD.WIDE.U32 UR10, UR7, UR40, URZ ;  /* 0x00000028070a72a5 */ /* 0x000fe4000f8e00ff */
[----:B------:R-:W-:Y:S02]  /*5d70*/  USHF.R.U32.HI UR12, URZ, UR57, UR5 ;  /* 0x00000039ff0c7299 */ /* 0x000fe40008011605 */
[----:B------:R-:W-:Y:S01]  /*5d80*/  USEL UR6, UR37, UR6, !UP0 ;  /* 0x0000000625067287 */ /* 0x000fe2000c000000 */
[----:B------:R-:W-:Y:S02]  /*5d90*/  UMOV UR5, UR9 ;  /* 0x0000000900057c82 */ /* 0x000fe40008000000 */
[----:B------:R-:W-:Y:S01]  /*5da0*/  UMOV UR10, UR11 ;  /* 0x0000000b000a7c82 */ /* 0x000fe20008000000 */
[----:B------:R-:W-:Y:S02]  /*5db0*/  @UP2 USHF.R.U32.HI UR4, URZ, UR41, UR5 ;  /* 0x00000029ff042299 */ /* 0x000fe40008011605 */
[----:B------:R-:W-:Y:S02]  /*5dc0*/  @UP2 USHF.R.U32.HI UR7, URZ, UR41, UR10 ;  /* 0x00000029ff072299 */ /* 0x000fe4000801160a */
[----:B------:R-:W-:Y:S02]  /*5dd0*/  UIMAD UR4, UR45, UR4, URZ ;  /* 0x000000042d0472a4 */ /* 0x000fe4000f8e02ff */
[----:B------:R-:W-:Y:S02]  /*5de0*/  UIMAD.WIDE.U32 UR10, UR6, UR40, URZ ;  /* 0x00000028060a72a5 */ /* 0x000fe4000f8e00ff */
[----:B------:R-:W-:Y:S02]  /*5df0*/  USEL UR5, UR38, UR12, !UP1 ;  /* 0x0000000c26057287 */ /* 0x000fe4000c800000 */
[----:B------:R-:W-:Y:S02]  /*5e00*/  UIMAD UR8, UR45, UR7, URZ ;  /* 0x000000072d0872a4 */ /* 0x000fe4000f8e02ff */
[----:B------:R-:W-:Y:S03]  /*5e10*/  UISETP.GE.AND UP0, UPT, UR6, UR4, UPT ;  /* 0x000000040600728c */ /* 0x000fe6000bf06270 */
[----:B------:R-:W-:Y:S01]  /*5e20*/  UMOV UR4, UR11 ;  /* 0x0000000b00047c82 */ /* 0x000fe20008000000 */
[----:B------:R-:W-:Y:S02]  /*5e30*/  UISETP.GE.OR UP0, UPT, UR5, UR8, UP0 ;  /* 0x000000080500728c */ /* 0x000fe40008706670 */
[----:B------:R-:W-:Y:S02]  /*5e40*/  USHF.R.U32.HI UR4, URZ, UR41, UR4 ;  /* 0x00000029ff047299 */ /* 0x000fe40008011604 */
[----:B------:R-:W-:Y:S02]  /*5e50*/  UIMAD.WIDE.U32 UR8, UR5, UR40, URZ ;  /* 0x00000028050872a5 */ /* 0x000fe4000f8e00ff */
[----:B------:R-:W-:Y:S02]  /*5e60*/  USEL UR11, UR6, UR4, !UP2 ;  /* 0x00000004060b7287 */ /* 0x000fe4000d000000 */
[----:B------:R-:W-:Y:S02]  /*5e70*/  UIADD3 UR8, UPT, UPT, -UR5, URZ, URZ ;  /* 0x000000ff05087290 */ /* 0x000fe4000fffe1ff */
[----:B------:R-:W-:Y:S01]  /*5e80*/  UIADD3 UR10, UPT, UPT, -UR11, URZ, URZ ;  /* 0x000000ff0b0a7290 */ /* 0x000fe2000fffe1ff */
[----:B------:R-:W-:Y:S01]  /*5e90*/  @!UP0 UMOV UR4, UR9 ;  /* 0x0000000900048c82 */ /* 0x000fe20008000000 */
[----:B------:R-:W-:Y:S02]  /*5ea0*/  UIADD3 UR9, UPT, UPT, -UR6, URZ, URZ ;  /* 0x000000ff06097290 */ /* 0x000fe4000fffe1ff */
[----:B------:R-:W-:Y:S02]  /*5eb0*/  @!UP0 USHF.R.U32.HI UR4, URZ, UR41, UR4 ;  /* 0x00000029ff048299 */ /* 0x000fe40008011604 */
[----:B------:R-:W-:Y:S02]  /*5ec0*/  UIMAD UR10, UR45, UR10, UR6 ;  /* 0x0000000a2d0a72a4 */ /* 0x000fe4000f8e0206 */
[----:B------:R-:W-:Y:S04]  /*5ed0*/  @!UP0 USEL UR4, UR5, UR4, !UP2 ;  /* 0x0000000405048287 */ /* 0x000fe8000d000000 */
[----:B------:R-:W-:Y:S02]  /*5ee0*/  @!UP0 UIMAD UR10, UR7, UR10, UR4 ;  /* 0x0000000a070a82a4 */ /* 0x000fe4000f8e0204 */
[----:B------:R-:W-:Y:S02]  /*5ef0*/  @!UP0 UIADD3 UR11, UPT, UPT, UR11, -UR4, URZ ;  /* 0x800000040b0b8290 */ /* 0x000fe4000fffe0ff */
[----:B------:R-:W-:Y:S02]  /*5f00*/  UIMAD UR7, UR42, UR8, UR38 ;  /* 0x000000082a0772a4 */ /* 0x000fe4000f8e0226 */
[----:B------:R-:W-:Y:S02]  /*5f10*/  @!UP0 UIMAD UR6, UR11, UR45, UR5 ;  /* 0x0000002d0b0682a4 */ /* 0x000fe4000f8e0205 */
[----:B------:R-:W-:Y:S01]  /*5f20*/  UIMAD UR4, UR58, UR9, UR37 ;  /* 0x000000093a0472a4 */ /* 0x000fe2000f8e0225 */
[----:B------:R-:W-:Y:S02]  /*5f30*/  @!UP0 UMOV UR5, UR10 ;  /* 0x0000000a00058c82 */ /* 0x000fe40008000000 */
[----:B------:R-:W-:Y:S02]  /*5f40*/  UIMAD UR38, UR5, UR42, UR7 ;  /* 0x0000002a052672a4 */ /* 0x000fe4000f8e0207 */
[----:B------:R-:W-:Y:S11]  /*5f50*/  UIMAD UR37, UR6, UR58, UR4 ;  /* 0x0000003a062572a4 */ /* 0x000ff6000f8e0204 */
[----:B------:R-:W-:Y:S01]  /*5f60*/  @!UPT UIADD3 URZ, UPT, UPT, URZ, URZ, URZ ;  /* 0x000000fffffff290 */ /* 0x000fe2000fffe0ff */
.L_x_102:
[----:B------:R-:W-:Y:S01]  /*5f70*/  UISETP.NE.AND UP0, UPT, UR39, 0x1, UPT ;  /* 0x000000012700788c */ /* 0x000fe2000bf05270 */
[----:B------:R-:W-:Y:S01]  /*5f80*/  LOP3.LUT P0, RZ, R52, 0x90, RZ, 0xc0, !PT ;  /* 0x0000009034ff7812 */ /* 0x000fe2000780c0ff */
[----:B------:R-:W-:Y:S01]  /*5f90*/  USHF.L.U32 UR50, UR31, 0x6, URZ ;  /* 0x000000061f327899 */ /* 0x000fe200080006ff */
[----:B------:R-:W-:Y:S01]  /*5fa0*/  BSSY.RECONVERGENT B6, `(.L_x_103) ;  /* 0x0000034000067945 */ /* 0x000fe20003800200 */
[----:B------:R-:W-:Y:S01]  /*5fb0*/  USHF.L.U32 UR49, UR30, 0x7, URZ ;  /* 0x000000071e317899 */ /* 0x000fe200080006ff */
[----:B------:R-:W-:Y:S06]  /*5fc0*/  IADD3 R55, PT, PT, R55, 0x1, RZ ;  /* 0x0000000137377810 */ /* 0x000fec0007ffe0ff */
[----:B------:R-:W2:Y:S01]  /*5fd0*/  @!UP0 LDCU.128 UR12, c[0x0][0xb10] ;  /* 0x00016200ff0c87ac */ /* 0x000ea20008000c00 */
[----:B------:R-:W3:Y:S01]  /*5fe0*/  @!UP0 LDCU UR5, c[0x0][0xb0c] ;  /* 0x00016180ff0587ac */ /* 0x000ee20008000800 */
[----:B------:R-:W4:Y:S01]  /*5ff0*/  @!UP0 LDCU UR10, c[0x0][0xb20] ;  /* 0x00016400ff0a87ac */ /* 0x000f220008000800 */
[----:B--2---:R-:W-:Y:S02]  /*6000*/  UIMAD.WIDE.U32 UR8, UR38, UR12, URZ ;  /* 0x0000000c260872a5 */ /* 0x004fe4000f8e00ff */
[----:B------:R-:W-:Y:S02]  /*6010*/  UIMAD.WIDE.U32 UR6, UR37, UR15, URZ ;  /* 0x0000000f250672a5 */ /* 0x000fe4000f8e00ff */
[----:B------:R-:W-:Y:S03]  /*6020*/  @!UP0 UISETP.NE.AND UP1, UPT, UR14, 0x1, UPT ;  /* 0x000000010e00888c */ /* 0x000fe6000bf25270 */
[----:B------:R-:W-:Y:S01]  /*6030*/  @!UP0 UMOV UR4, UR9 ;  /* 0x0000000900048c82 */ /* 0x000fe20008000000 */
[----:B---3--:R-:W-:Y:S02]  /*6040*/  @!UP0 UISETP.NE.AND UP2, UPT, UR5, 0x1, UPT ;  /* 0x000000010500888c */ /* 0x008fe4000bf45270 */
[----:B------:R-:W-:Y:S01]  /*6050*/  @!UP0 USHF.R.U32.HI UR4, URZ, UR13, UR4 ;  /* 0x0000000dff048299 */ /* 0x000fe20008011604 */
[----:B------:R-:W-:Y:S02]  /*6060*/  @!UP0 UMOV UR6, UR7 ;  /* 0x0000000700068c82 */ /* 0x000fe40008000000 */
[----:B----4-:R-:W-:Y:S02]  /*6070*/  @!UP0 USHF.R.U32.HI UR6, URZ, UR10, UR6 ;  /* 0x0000000aff068299 */ /* 0x010fe40008011606 */
[----:B------:R-:W-:Y:S02]  /*6080*/  @!UP0 USEL UR7, UR38, UR4, !UP2 ;  /* 0x0000000426078287 */ /* 0x000fe4000d000000 */
[----:B------:R-:W-:Y:S04]  /*6090*/  @!UP0 USEL UR6, UR37, UR6, !UP1 ;  /* 0x0000000625068287 */ /* 0x000fe8000c800000 */
[----:B------:R-:W-:Y:S02]  /*60a0*/  @!UP0 UIADD3 UR4, UPT, UPT, -UR7, UR6, URZ ;  /* 0x0000000607048290 */ /* 0x000fe4000fffe1ff */
[----:B------:R-:W-:Y:S02]  /*60b0*/  @!UP0 UIADD3 UR6, UPT, UPT, UR7, -UR6, URZ ;  /* 0x8000000607068290 */ /* 0x000fe4000fffe0ff */
[----:B------:R-:W-:Y:S02]  /*60c0*/  @!UP0 UIMAD UR38, UR4, UR5, UR38 ;  /* 0x00000005042682a4 */ /* 0x000fe4000f8e0226 */
[----:B------:R-:W-:Y:S01]  /*60d0*/  @!UP0 UIMAD UR37, UR6, UR14, UR37 ;  /* 0x0000000e062582a4 */ /* 0x000fe2000f8e0225 */
[----:B------:R-:W-:Y:S11]  /*60e0*/  @!P0 BRA `(.L_x_104) ;  /* 0x00000000007c8947 */ /* 0x000ff60003800000 */
[----:B------:R-:W2:Y:S01]  /*60f0*/  LDCU.64 UR8, c[0x4][0x80] ;  /* 0x01001000ff0877ac */ /* 0x000ea20008000a00 */
[----:B------:R-:W-:Y:S01]  /*6100*/  MOV R2, 0x0 ;  /* 0x0000000000027802 */ /* 0x000fe20000000f00 */
[----:B------:R-:W-:Y:S02]  /*6110*/  HFMA2 R12, -RZ, RZ, 0, 5.9604644775390625e-08 ;  /* 0x00000001ff0c7431 */ /* 0x000fe400000001ff */
[----:B------:R-:W-:Y:S01]  /*6120*/  IMAD.MOV.U32 R8, RZ, RZ, 0x70 ;  /* 0x00000070ff087424 */ /* 0x000fe200078e00ff */
[----:B------:R3:W4:Y:S01]  /*6130*/  LDC.64 R14, c[0x4][R2] ;  /* 0x01000000020e7b82 */ /* 0x0007220000000a00 */
[----:B------:R-:W1:Y:S01]  /*6140*/  LDCU.64 UR6, c[0x4][0x88] ;  /* 0x01001100ff0677ac */ /* 0x000e620008000a00 */
[----:B------:R-:W-:Y:S01]  /*6150*/  IMAD.MOV.U32 R13, RZ, RZ, RZ ;  /* 0x000000ffff0d7224 */ /* 0x000fe200078e00ff */
[----:B------:R-:W1:Y:S01]  /*6160*/  LDCU.64 UR4, c[0x4][0x8] ;  /* 0x01000100ff0477ac */ /* 0x000e620008000a00 */
[----:B--2---:R-:W-:Y:S01]  /*6170*/  MOV R5, UR9 ;  /* 0x0000000900057c02 */ /* 0x004fe20008000f00 */
[----:B------:R-:W-:Y:S01]  /*6180*/  IMAD.U32 R4, RZ, RZ, UR8 ;  /* 0x00000008ff047e24 */ /* 0x000fe2000f8e00ff */
[----:B-1----:R-:W-:Y:S01]  /*6190*/  MOV R7, UR7 ;  /* 0x0000000700077c02 */ /* 0x002fe20008000f00 */
[----:B------:R-:W-:Y:S01]  /*61a0*/  IMAD.U32 R6, RZ, RZ, UR6 ;  /* 0x00000006ff067e24 */ /* 0x000fe2000f8e00ff */
[----:B------:R-:W-:Y:S01]  /*61b0*/  MOV R11, UR5 ;  /* 0x00000005000b7c02 */ /* 0x000fe20008000f00 */
[----:B------:R-:W-:Y:S02]  /*61c0*/  IMAD.U32 R10, RZ, RZ, UR4 ;  /* 0x00000004ff0a7e24 */ /* 0x000fe4000f8e00ff */
[----:B------:R-:W-:Y:S07]  /*61d0*/  LEPC R20, `(.L_x_105) ;  /* 0x000000001014794e */ /* 0x000fee0000000000 */
[----:B---345:R-:W-:Y:S05]  /*61e0*/  CALL.ABS.NOINC R14 ;  /* 0x000000000e007343 */ /* 0x038fea0003c00000 */
.L_x_105:
[----:B------:R-:W1:Y:S01]  /*61f0*/  LDCU.64 UR8, c[0x4][0x80] ;  /* 0x01001000ff0877ac */ /* 0x000e620008000a00 */
[----:B------:R-:W2:Y:S01]  /*6200*/  LDC.64 R2, c[0x4][R2] ;  /* 0x0100000002027b82 */ /* 0x000ea20000000a00 */
[----:B------:R-:W-:Y:S02]  /*6210*/  HFMA2 R12, -RZ, RZ, 0, 5.9604644775390625e-08 ;  /* 0x00000001ff0c7431 */ /* 0x000fe400000001ff */
[----:B------:R-:W-:Y:S02]  /*6220*/  IMAD.MOV.U32 R8, RZ, RZ, 0x70 ;  /* 0x00000070ff087424 */ /* 0x000fe400078e00ff */
[----:B------:R-:W-:Y:S01]  /*6230*/  IMAD.MOV.U32 R13, RZ, RZ, RZ ;  /* 0x000000ffff0d7224 */ /* 0x000fe200078e00ff */
[----:B------:R-:W3:Y:S01]  /*6240*/  LDCU.64 UR6, c[0x4][0x88] ;  /* 0x01001100ff0677ac */ /* 0x000ee20008000a00 */
[----:B------:R-:W4:Y:S01]  /*6250*/  LDCU.64 UR4, c[0x4][0x8] ;  /* 0x01000100ff0477ac */ /* 0x000f220008000a00 */
[----:B-1----:R-:W-:Y:S02]  /*6260*/  MOV R4, UR8 ;  /* 0x0000000800047c02 */ /* 0x002fe40008000f00 */
[----:B------:R-:W-:Y:S02]  /*6270*/  MOV R5, UR9 ;  /* 0x0000000900057c02 */ /* 0x000fe40008000f00 */
[----:B---3--:R-:W-:Y:S01]  /*6280*/  MOV R7, UR7 ;  /* 0x0000000700077c02 */ /* 0x008fe20008000f00 */
[----:B------:R-:W-:Y:S01]  /*6290*/  IMAD.U32 R6, RZ, RZ, UR6 ;  /* 0x00000006ff067e24 */ /* 0x000fe2000f8e00ff */
[----:B----4-:R-:W-:Y:S01]  /*62a0*/  MOV R11, UR5 ;  /* 0x00000005000b7c02 */ /* 0x010fe20008000f00 */
[----:B------:R-:W-:Y:S02]  /*62b0*/  IMAD.U32 R10, RZ, RZ, UR4 ;  /* 0x00000004ff0a7e24 */ /* 0x000fe4000f8e00ff */
[----:B------:R-:W-:Y:S07]  /*62c0*/  LEPC R20, `(.L_x_104) ;  /* 0x000000001014794e */ /* 0x000fee0000000000 */
[----:B--2---:R-:W-:Y:S05]  /*62d0*/  CALL.ABS.NOINC R2 ;  /* 0x0000000002007343 */ /* 0x004fea0003c00000 */
.L_x_104:
[----:B------:R-:W-:Y:S05]  /*62e0*/  BSYNC.RECONVERGENT B6 ;  /* 0x0000000000067941 */ /* 0x000fea0003800200 */
.L_x_103:
[----:B------:R-:W-:Y:S02]  /*62f0*/  R2UR UR6, R51 ;  /* 0x00000000330672ca */ /* 0x000fe400000e0000 */
[----:B------:R-:W-:Y:S02]  /*6300*/  R2UR UR5, R49 ;  /* 0x00000000310572ca */ /* 0x000fe400000e0000 */
[----:B------:R-:W-:Y:S02]  /*6310*/  R2UR UR4, R48 ;  /* 0x00000000300472ca */ /* 0x000fe400000e0000 */
[----:B------:R-:W-:Y:S02]  /*6320*/  ISETP.NE.U32.AND P4, PT, R42, RZ, PT ;  /* 0x000000ff2a00720c */ /* 0x000fe40003f85070 */
[----:B------:R-:W-:Y:S02]  /*6330*/  ISETP.NE.U32.AND P2, PT, RZ, UR54, PT ;  /* 0x00000036ff007c0c */ /* 0x000fe4000bf45070 */
[----:B------:R-:W-:Y:S02]  /*6340*/  ISETP.NE.AND.EX P4, PT, R43, RZ, PT, P4 ;  /* 0x000000ff2b00720c */ /* 0x000fe40003f85340 */
[----:B------:R-:W-:Y:S01]  /*6350*/  ISETP.NE.AND.EX P2, PT, RZ, UR55, PT, P2 ;  /* 0x00000037ff007c0c */ /* 0x000fe2000bf45320 */
[----:B------:R-:W-:Y:S02]  /*6360*/  UISETP.NE.AND UP2, UPT, UR6, URZ, UPT ;  /* 0x000000ff0600728c */ /* 0x000fe4000bf45270 */
[----:B------:R-:W-:Y:S04]  /*6370*/  UISETP.NE.U32.AND UP0, UPT, UR5, URZ, UPT ;  /* 0x000000ff0500728c */ /* 0x000fe8000bf05070 */
[----:B------:R-:W-:Y:S01]  /*6380*/  UISETP.NE.AND.EX UP1, UPT, UR4, URZ, UPT, UP0 ;  /* 0x000000ff0400728c */ /* 0x000fe2000bf25300 */
[----:B------:R-:W-:Y:S01]  /*6390*/  PLOP3.LUT P1, PT, PT, PT, UP2, 0x80, 0x8 ;  /* 0x000000000008781c */ /* 0x000fe20003f2f028 */
[----:B------:R-:W-:Y:S03]  /*63a0*/  UPLOP3.LUT UP0, UPT, UPT, UPT, UPT, 0x40, 0x4 ;  /* 0x000000000004789c */ /* 0x000fe60003f0e870 */
[----:B------:R-:W-:Y:S06]  /*63b0*/  @UP2 UPLOP3.LUT UP0, UPT, UPT, UPT, UP1, 0x80, 0x8 ;  /* 0x000000000008289c */ /* 0x000fec0003f0f010 */
[----:B------:R-:W-:Y:S01]  /*63c0*/  PLOP3.LUT P0, PT, PT, PT, UP0, 0x80, 0x8 ;  /* 0x000000000008781c */ /* 0x000fe20003f0f008 */
[----:B------:R-:W-:Y:S01]  /*63d0*/  @!UPT UIADD3 URZ, UPT, UPT, URZ, URZ, URZ ;  /* 0x000000fffffff290 */ /* 0x000fe2000fffe0ff */
[----:B------:R-:W-:Y:S11]  /*63e0*/  BRA.U !UP1, `(.L_x_106) ;  /* 0x0000000109407547 */ /* 0x000ff6000b800000 */
[----:B------:R-:W-:Y:S01]  /*63f0*/  UISETP.NE.U32.AND UP0, UPT, UR54, URZ, UPT ;  /* 0x000000ff3600728c */ /* 0x000fe2000bf05070 */
[----:B------:R-:W-:Y:S01]  /*6400*/  R2UR UR6, R49 ;  /* 0x00000000310672ca */ /* 0x000fe200000e0000 */
[----:B------:R-:W2:Y:S01]  /*6410*/  LDCU.64 UR8, c[0x0][0x358] ;  /* 0x00006b00ff0877ac */ /* 0x000ea20008000a00 */
[----:B------:R-:W-:Y:S02]  /*6420*/  HFMA2 R46, -RZ, RZ, 0, 5.9604644775390625e-08 ;  /* 0x00000001ff2e7431 */ /* 0x000fe400000001ff */
[----:B-1----:R-:W-:Y:S01]  /*6430*/  IMAD.MOV.U32 R0, RZ, RZ, 0x1 ;  /* 0x00000001ff007424 */ /* 0x002fe200078e00ff */
[----:B------:R-:W-:Y:S06]  /*6440*/  UISETP.NE.AND.EX UP0, UPT, UR55, URZ, UPT, UP0 ;  /* 0x000000ff3700728c */ /* 0x000fec000bf05300 */
[----:B------:R-:W-:Y:S05]  /*6450*/  PLOP3.LUT P3, PT, PT, PT, UP0, 0x80, 0x8 ;  /* 0x000000000008781c */ /* 0x000fea0003f6f008 */
[----:B------:R-:W1:Y:S01]  /*6460*/  @UP0 LDCU.64 UR4, c[0x0][0x888] ;  /* 0x00011100ff0407ac */ /* 0x000e620008000a00 */
[----:B------:R-:W-:Y:S07]  /*6470*/  @UP0 UIMAD UR6, UR36, UR6, URZ ;  /* 0x00000006240602a4 */ /* 0x000fee000f8e02ff */
[----:B------:R-:W-:Y:S01]  /*6480*/  @!P3 PRMT R46, R0, 0x7610, R46 ;  /* 0x00007610002eb816 */ /* 0x000fe2000000002e */
[----:B-1----:R-:W-:Y:S06]  /*6490*/  @UP0 UIMAD.WIDE UR4, UR6, 0x4, UR4 ;  /* 0x00000004060408a5 */ /* 0x002fec000f8e0204 */
[----:B------:R-:W-:Y:S02]  /*64a0*/  IMAD.U32 R2, RZ, RZ, UR4 ;  /* 0x00000004ff027e24 */ /* 0x000fe4000f8e00ff */
[----:B------:R-:W-:Y:S03]  /*64b0*/  IMAD.U32 R3, RZ, RZ, UR5 ;  /* 0x00000005ff037e24 */ /* 0x000fe6000f8e00ff */
[----:B------:R-:W1:Y:S02]  /*64c0*/  @!UP0 LDCU UR4, c[0x0][0x880] ;  /* 0x00011000ff0487ac */ /* 0x000e640008000800 */
[----:B--2--5:R2:W5:Y:S02]  /*64d0*/  @P3 LDG.E R27, desc[UR8][R2.64] ;  /* 0x00000008021b3981 */ /* 0x024564000c1e1900 */
[----:B-12---:R-:W-:Y:S02]  /*64e0*/  @!P3 MOV R27, UR4 ;  /* 0x00000004001bbc02 */ /* 0x006fe40008000f00 */
.L_x_106:
[----:B------:R-:W-:Y:S05]  /*64f0*/  @!P4 BRA `(.L_x_107) ;  /* 0x000000000024c947 */ /* 0x000fea0003800000 */
[----:B------:R-:W-:Y:S01]  /*6500*/  ISETP.NE.U32.AND P3, PT, R40, RZ, PT ;  /* 0x000000ff2800720c */ /* 0x000fe20003f65070 */
[----:B------:R-:W2:Y:S03]  /*6510*/  LDCU.64 UR4, c[0x0][0x358] ;  /* 0x00006b00ff0477ac */ /* 0x000ea60008000a00 */
[----:B------:R-:W-:Y:S11]  /*6520*/  ISETP.NE.AND.EX P3, PT, R41, RZ, PT, P3 ;  /* 0x000000ff2900720c */ /* 0x000ff60003f65330 */
[----:B------:R-:W-:Y:S02]  /*6530*/  @!UPT UIADD3 URZ, UPT, UPT, URZ, URZ, URZ ;  /* 0x000000fffffff290 */ /* 0x000fe4000fffe0ff */
[----:B------:R-:W3:Y:S01]  /*6540*/  @P3 LDC.64 R2, c[0x0][0x8a8] ;  /* 0x00022a00ff023b82 */ /* 0x000ee20000000a00 */
[----:B-1----:R-:W-:Y:S04]  /*6550*/  @P3 IMAD R0, R42, UR36, RZ ;  /* 0x000000242a003c24 */ /* 0x002fe8000f8e02ff */
[----:B---3--:R-:W-:Y:S05]  /*6560*/  @P3 IMAD.WIDE R2, R0, 0x4, R2 ;  /* 0x0000000400023825 */ /* 0x008fea00078e0202 */
[----:B--2--5:R2:W5:Y:S02]  /*6570*/  @P3 LDG.E R24, desc[UR4][R2.64] ;  /* 0x0000000402183981 */ /* 0x024564000c1e1900 */
[----:B--2---:R-:W3:Y:S02]  /*6580*/  @!P3 LDC R24, c[0x0][0x8a0] ;  /* 0x00022800ff18bb82 */ /* 0x004ee40000000800 */
.L_x_107:
[----:B-----5:R-:W-:Y:S01]  /*6590*/  FSETP.NEU.AND P3, PT, R27, RZ, PT ;  /* 0x000000ff1b00720b */ /* 0x020fe20003f6d000 */
[----:B------:R-:W-:Y:S01]  /*65a0*/  IMAD.SHL.U32 R56, R44, 0x2, RZ ;  /* 0x000000022c387824 */ /* 0x000fe200078e00ff */
[----:B------:R-:W-:Y:S01]  /*65b0*/  SEL R3, RZ, 0xffffffff, P2 ;  /* 0xffffffffff037807 */ /* 0x000fe20001000000 */
[----:B------:R-:W-:Y:S01]  /*65c0*/  BSSY B1, `(.L_x_108) ;  /* 0x0000034000017945 */ /* 0x000fe20003800000 */
[----:B------:R-:W-:Y:S01]  /*65d0*/  @P1 LOP3.LUT P2, RZ, R46, 0xff, RZ, 0xc0, !PT ;  /* 0x000000ff2eff1812 */ /* 0x000fe2000784c0ff */
[----:B------:R-:W-:Y:S01]  /*65e0*/  IMAD.MOV.U32 R63, RZ, RZ, 0x1 ;  /* 0x00000001ff3f7424 */ /* 0x000fe200078e00ff */
[----:B-1----:R-:W-:Y:S01]  /*65f0*/  @P1 SEL R0, RZ, 0xffffffff, P3 ;  /* 0xffffffffff001807 */ /* 0x002fe20001800000 */
[C---:B------:R-:W-:Y:S01]  /*6600*/  IMAD R25, R22.reuse, 0x40, R23 ;  /* 0x0000004016197824 */ /* 0x040fe200078e0217 */
[----:B------:R-:W-:Y:S01]  /*6610*/  LOP3.LUT R59, R59, 0x1, RZ, 0x3c, !PT ;  /* 0x000000013b3b7812 */ /* 0x000fe200078e3cff */
[----:B------:R-:W-:Y:S01]  /*6620*/  IMAD.MOV.U32 R26, RZ, RZ, RZ ;  /* 0x000000ffff1a7224 */ /* 0x000fe200078e00ff */
[C---:B------:R-:W-:Y:S02]  /*6630*/  @P0 SEL R0, R3.reuse, R0, !P2 ;  /* 0x0000000003000207 */ /* 0x040fe40005000000 */
[----:B------:R-:W-:Y:S02]  /*6640*/  CS2R R38, SRZ ;  /* 0x0000000000267805 */ /* 0x000fe4000001ff00 */
[----:B------:R-:W-:Y:S02]  /*6650*/  LEA R53, R22, UR43, 0x3 ;  /* 0x0000002b16357c11 */ /* 0x000fe4000f8e18ff */
[----:B------:R-:W-:Y:S02]  /*6660*/  CS2R R36, SRZ ;  /* 0x0000000000247805 */ /* 0x000fe4000001ff00 */
[----:B------:R-:W-:Y:S02]  /*6670*/  @P1 LOP3.LUT R0, R0, 0x1, RZ, 0xc0, !PT ;  /* 0x0000000100001812 */ /* 0x000fe400078ec0ff */
[----:B------:R-:W-:Y:S02]  /*6680*/  CS2R R30, SRZ ;  /* 0x00000000001e7805 */ /* 0x000fe4000001ff00 */
[----:B------:R-:W-:Y:S02]  /*6690*/  PLOP3.LUT P2, PT, PT, PT, UP1, 0x80, 0x8 ;  /* 0x000000000008781c */ /* 0x000fe40003f4f018 */
[----:B------:R-:W-:Y:S02]  /*66a0*/  CS2R R28, SRZ ;  /* 0x00000000001c7805 */ /* 0x000fe4000001ff00 */
[----:B------:R-:W-:Y:S01]  /*66b0*/  ISETP.NE.U32.OR P6, PT, R0, 0x1, !P1 ;  /* 0x000000010000780c */ /* 0x000fe20004fc5470 */
[----:B------:R-:W-:Y:S01]  /*66c0*/  VIADD R62, R56, UR43 ;  /* 0x0000002b383e7c36 */ /* 0x000fe20008000000 */
[----:B------:R-:W-:Y:S02]  /*66d0*/  LOP3.LUT P4, R54, R46, 0xff, RZ, 0xc0, !PT ;  /* 0x000000ff2e367812 */ /* 0x000fe4000788c0ff */
[----:B------:R-:W-:Y:S02]  /*66e0*/  SEL R2, RZ, 0xffffffff, P3 ;  /* 0xffffffffff027807 */ /* 0x000fe40001800000 */
[----:B------:R-:W-:Y:S03]  /*66f0*/  P2R R61, PR, RZ, 0x40 ;  /* 0x00000040ff3d7803 */ /* 0x000fe60000000000 */
[----:B------:R-:W-:Y:S04]  /*6700*/  @P2 SEL R2, R3, R2, !P4 ;  /* 0x0000000203022207 */ /* 0x000fe80006000000 */
[----:B------:R-:W-:Y:S02]  /*6710*/  @P6 SHF.L.U32 R0, R59, 0x1f, RZ ;  /* 0x0000001f3b006819 */ /* 0x000fe400000006ff */
[----:B------:R-:W-:Y:S02]  /*6720*/  LOP3.LUT R2, R2, 0x1, RZ, 0xc0, !PT ;  /* 0x0000000102027812 */ /* 0x000fe400078ec0ff */
[----:B------:R1:W2:Y:S02]  /*6730*/  @P6 SYNCS.PHASECHK.TRANS64.TRYWAIT P1, [UR43+0x40], R0 ;  /* 0x00004000ff0065a7 */ /* 0x0002a4000802112b */
[----:B------:R-:W-:Y:S04]  /*6740*/  ISETP.NE.U32.AND P5, PT, R2, 0x1, PT ;  /* 0x000000010200780c */ /* 0x000fe80003fa5070 */
[----:B------:R-:W-:Y:S02]  /*6750*/  P2R R64, PR, RZ, 0x20 ;  /* 0x00000020ff407803 */ /* 0x000fe40000000000 */
[----:B-1----:R-:W-:Y:S04]  /*6760*/  SHF.L.U32 R0, R58, 0x1f, RZ ;  /* 0x0000001f3a007819 */ /* 0x002fe800000006ff */
[----:B------:R1:W4:Y:S01]  /*6770*/  SYNCS.PHASECHK.TRANS64.TRYWAIT P0, [R53+URZ+0xb0], R0 ;  /* 0x0000b000350075a7 */ /* 0x00032200080011ff */
[----:B--2---:R-:W-:Y:S01]  /*6780*/  @P6 SEL R63, RZ, 0x1, !P1 ;  /* 0x00000001ff3f6807 */ /* 0x004fe20004800000 */
[----:B-1----:R-:W-:Y:S06]  /*6790*/  @!P6 BRA `(.L_x_109) ;  /* 0x000000000058e947 */ /* 0x002fec0003800000 */
[C---:B------:R-:W-:Y:S01]  /*67a0*/  VIADD R2, R62.reuse, 0x200 ;  /* 0x000002003e027836 */ /* 0x040fe20000000000 */
[----:B------:R-:W-:Y:S01]  /*67b0*/  LOP3.LUT P6, RZ, R45, 0x40, RZ, 0xc0, !PT ;  /* 0x000000402dff7812 */ /* 0x000fe200078cc0ff */
[----:B------:R-:W-:Y:S01]  /*67c0*/  BSSY B0, `(.L_x_110) ;  /* 0x000000e000007945 */ /* 0x000fe20003800000 */
[----:B------:R-:W-:Y:S01]  /*67d0*/  ISETP.NE.AND P2, PT, R63, RZ, PT ;  /* 0x000000ff3f00720c */ /* 0x000fe20003f45270 */
[----:B------:R-:W-:Y:S01]  /*67e0*/  @P5 VIADD R4, R62, 0x210 ;  /* 0x000002103e045836 */ /* 0x000fe20000000000 */
[----:B------:R-:W-:Y:S01]  /*67f0*/  PLOP3.LUT P1, PT, PT, PT, PT, 0x8, 0x80 ;  /* 0x000000000080781c */ /* 0x000fe20003f2e170 */
[----:B------:R-:W-:Y:S01]  /*6800*/  IMAD.MOV.U32 R39, RZ, RZ, RZ ;  /* 0x000000ffff277224 */ /* 0x000fe200078e00ff */
[----:B------:R-:W-:Y:S02]  /*6810*/  @P5 PLOP3.LUT P1, PT, P6, PT, PT, 0x80, 0x8 ;  /* 0x000000000008581c */ /* 0x000fe4000372f070 */
[----:B------:R-:W-:Y:S02]  /*6820*/  CS2R R36, SRZ ;  /* 0x0000000000247805 */ /* 0x000fe4000001ff00 */
[----:B------:R-:W-:Y:S02]  /*6830*/  CS2R R30, SRZ ;  /* 0x00000000001e7805 */ /* 0x000fe4000001ff00 */
[----:B------:R-:W-:Y:S07]  /*6840*/  CS2R R28, SRZ ;  /* 0x00000000001c7805 */ /* 0x000fee000001ff00 */
[----:B------:R-:W-:Y:S01]  /*6850*/  @P1 VIADD R4, R2, 0xfffffff0 ;  /* 0xfffffff002041836 */ /* 0x000fe20000000000 */
[----:B------:R-:W-:Y:S06]  /*6860*/  @P2 BRA `(.L_x_111) ;  /* 0x00000000000c2947 */ /* 0x000fec0003800000 */
[----:B------:R-:W-:Y:S04]  /*6870*/  SHF.L.U32 R3, R59, 0x1f, RZ ;  /* 0x0000001f3b037819 */ /* 0x000fe800000006ff */
[----:B------:R-:W1:Y:S02]  /*6880*/  SYNCS.PHASECHK.TRANS64.TRYWAIT P1, [UR43+0x40], R3 ;  /* 0x00004003ff0075a7 */ /* 0x000e64000802112b */
[----:B-1----:R-:W-:Y:S05]  /*6890*/  @!P1 BRA `(.L_x_112) ;  /* 0x00000030004c9947 */ /* 0x002fea0003800000 */
.L_x_111:
[----:B------:R-:W-:Y:S05]  /*68a0*/  BSYNC B0 ;  /* 0x0000000000007941 */ /* 0x000fea0003800000 */
.L_x_110:
[----:B------:R-:W-:Y:S01]  /*68b0*/  ISETP.NE.AND P1, PT, R64, RZ, PT ;  /* 0x000000ff4000720c */ /* 0x000fe20003f25270 */
[----:B------:R-:W-:Y:S11]  /*68c0*/  HFMA2 R26, -RZ, RZ, 0, 5.9604644775390625e-08 ;  /* 0x00000001ff1a7431 */ /* 0x000ff600000001ff */
[----:B------:R-:W-:Y:S01]  /*68d0*/  @!UPT UIADD3 URZ, UPT, UPT, URZ, URZ, URZ ;  /* 0x000000fffffff290 */ /* 0x000fe2000fffe0ff */
[----:B------:R2:W1:Y:S04]  /*68e0*/  @P1 LDS.128 R36, [R4] ;  /* 0x0000000004241984 */ /* 0x0004680000000c00 */
[----:B------:R2:W1:Y:S02]  /*68f0*/  @P1 LDS.128 R28, [R56+UR43+0x200] ;  /* 0x0002002b381c1984 */ /* 0x0004640008000c00 */
.L_x_109:
[----:B------:R-:W-:Y:S05]  /*6900*/  BSYNC B1 ;  /* 0x0000000000017941 */ /* 0x000fea0003800000 */
.L_x_108:
[----:B-1----:R-:W-:Y:S04]  /*6910*/  SHF.R.U32.HI R2, RZ, 0x15, R25 ;  /* 0x00000015ff027819 */ /* 0x002fe80000011619 */
[----:B------:R-:W-:Y:S01]  /*6920*/  LOP3.LUT P1, RZ, R2, 0x3, R47, 0x48, !PT ;  /* 0x0000000302ff7812 */ /* 0x000fe2000782482f */
[----:B------:R-:W-:Y:S01]  /*6930*/  @!UPT UIADD3 URZ, UPT, UPT, URZ, URZ, URZ ;  /* 0x000000fffffff290 */ /* 0x000fe2000fffe0ff */
[----:B----4-:R-:W-:Y:S11]  /*6940*/  @P0 BRA `(.L_x_113) ;  /* 0x0000000000080947 */ /* 0x010ff60003800000 */
[----:B------:R-:W1:Y:S02]  /*6950*/  SYNCS.PHASECHK.TRANS64.TRYWAIT P0, [R53+URZ+0xb0], R0 ;  /* 0x0000b000350075a7 */ /* 0x000e6400080011ff */
[----:B-1----:R-:W-:Y:S05]  /*6960*/  @!P0 BRA `(.L_x_114) ;  /* 0x0000003000308947 */ /* 0x002fea0003800000 */
.L_x_113:
[----:B------:R-:W-:Y:S05]  /*6970*/  @!P1 BRA `(.L_x_115) ;  /* 0x0000000000409947 */ /* 0x000fea0003800000 */
[----:B------:R-:W4:Y:S01]  /*6980*/  LDCU.64 UR8, c[0x4][0x70] ;  /* 0x01000e00ff0877ac */ /* 0x000f220008000a00 */
[----:B------:R-:W-:Y:S01]  /*6990*/  MOV R3, 0x0 ;  /* 0x0000000000037802 */ /* 0x000fe20000000f00 */
[----:B------:R-:W-:Y:S02]  /*69a0*/  HFMA2 R12, -RZ, RZ, 0, 5.9604644775390625e-08 ;  /* 0x00000001ff0c7431 */ /* 0x000fe400000001ff */
[----:B------:R-:W-:Y:S02]  /*69b0*/  IMAD.MOV.U32 R8, RZ, RZ, 0x192 ;  /* 0x00000192ff087424 */ /* 0x000fe400078e00ff */
[----:B------:R-:W-:Y:S01]  /*69c0*/  IMAD.MOV.U32 R13, RZ, RZ, RZ ;  /* 0x000000ffff0d7224 */ /* 0x000fe200078e00ff */
[----:B------:R-:W5:Y:S01]  /*69d0*/  LDCU.64 UR6, c[0x4][0x78] ;  /* 0x01000f00ff0677ac */ /* 0x000f620008000a00 */
[----:B------:R-:W1:Y:S01]  /*69e0*/  LDC.64 R2, c[0x4][R3] ;  /* 0x0100000003027b82 */ /* 0x000e620000000a00 */
[----:B------:R-:W3:Y:S01]  /*69f0*/  LDCU.64 UR4, c[0x4][0x10] ;  /* 0x01000200ff0477ac */ /* 0x000ee20008000a00 */
[----:B----4-:R-:W-:Y:S01]  /*6a00*/  MOV R5, UR9 ;  /* 0x0000000900057c02 */ /* 0x010fe20008000f00 */
[----:B--2---:R-:W-:Y:S01]  /*6a10*/  IMAD.U32 R4, RZ, RZ, UR8 ;  /* 0x00000008ff047e24 */ /* 0x004fe2000f8e00ff */
[----:B-----5:R-:W-:Y:S01]  /*6a20*/  MOV R7, UR7 ;  /* 0x0000000700077c02 */ /* 0x020fe20008000f00 */
[----:B------:R-:W-:Y:S01]  /*6a30*/  IMAD.U32 R6, RZ, RZ, UR6 ;  /* 0x00000006ff067e24 */ /* 0x000fe2000f8e00ff */
[----:B---3--:R-:W-:Y:S01]  /*6a40*/  MOV R11, UR5 ;  /* 0x00000005000b7c02 */ /* 0x008fe20008000f00 */
[----:B------:R-:W-:Y:S02]  /*6a50*/  IMAD.U32 R10, RZ, RZ, UR4 ;  /* 0x00000004ff0a7e24 */ /* 0x000fe4000f8e00ff */
[----:B------:R-:W-:Y:S07]  /*6a60*/  LEPC R20, `(.L_x_115) ;  /* 0x000000001014794e */ /* 0x000fee0000000000 */
[----:B-1----:R-:W-:Y:S05]  /*6a70*/  CALL.ABS.NOINC R2 ;  /* 0x0000000002007343 */ /* 0x002fea0003c00000 */
.L_x_115:
[----:B------:R-:W-:Y:S05]  /*6a80*/  WARPSYNC.ALL ;  /* 0x0000000000007948 */ /* 0x000fea0003800000 */
[----:B------:R-:W-:Y:S01]  /*6a90*/  R2UR UR4, R25 ;  /* 0x00000000190472ca */ /* 0x000fe200000e0000 */
[--C-:B------:R-:W-:Y:S01]  /*6aa0*/  HADD2.F32 R3, -RZ, R28.reuse.H0_H0 ;  /* 0x2000001cff037230 */ /* 0x100fe20000004100 */
[----:B------:R-:W-:Y:S01]  /*6ab0*/  MOV R65, 0x10 ;  /* 0x0000001000417802 */ /* 0x000fe20000000f00 */
[--C-:B------:R-:W-:Y:S01]  /*6ac0*/  HADD2.F32 R20, -RZ, R29.reuse.H0_H0 ;  /* 0x2000001dff147230 */ /* 0x100fe20000004100 */
[----:B------:R-:W-:Y:S01]  /*6ad0*/  LOP3.LUT P6, RZ, R45, 0x40, RZ, 0xc0, !PT ;  /* 0x000000402dff7812 */ /* 0x000fe200078cc0ff */
[----:B------:R-:W-:Y:S01]  /*6ae0*/  HADD2.F32 R21, -RZ, R29.H1_H1 ;  /* 0x3000001dff157230 */ /* 0x000fe20000004100 */
[----:B------:R-:W-:Y:S01]  /*6af0*/  ISETP.NE.AND P0, PT, R60, RZ, PT ;  /* 0x000000ff3c00720c */ /* 0x000fe20003f05270 */
[----:B------:R-:W-:Y:S01]  /*6b00*/  BSSY.RECONVERGENT B0, `(.L_x_116) ;  /* 0x0000052000007945 */ /* 0x000fe20003800200 */
[----:B------:R-:W-:Y:S04]  /*6b10*/  SEL R65, R65, 0xfffffff0, !P6 ;  /* 0xfffffff041417807 */ /* 0x000fe80007000000 */
[----:B------:R-:W-:Y:S01]  /*6b20*/  IADD3 R62, PT, PT, R62, R65, RZ ;  /* 0x000000413e3e7210 */ /* 0x000fe20007ffe0ff */
[----:B--2---:R-:W1:Y:S02]  /*6b30*/  LDTM.x16 R4, tmem[UR4] ;  /* 0x00000004000479ee */ /* 0x004e640008240000 */
[C---:B-1-3--:R-:W-:Y:S01]  /*6b40*/  FMUL R0, R24.reuse, R4 ;  /* 0x0000000418007220 */ /* 0x04afe20000400000 */
[----:B------:R-:W-:Y:S02]  /*6b50*/  HADD2.F32 R4, -RZ, R28.H1_H1 ;  /* 0x3000001cff047230 */ /* 0x000fe40000004100 */
[C---:B------:R-:W-:Y:S01]  /*6b60*/  FMUL R2, R24.reuse, R5 ;  /* 0x0000000518027220 */ /* 0x040fe20000400000 */
[C---:B------:R-:W-:Y:S01]  /*6b70*/  FMUL R7, R24.reuse, R7 ;  /* 0x0000000718077220 */ /* 0x040fe20000400000 */
[C---:B------:R-:W-:Y:S01]  /*6b80*/  FFMA R0, R27.reuse, R3, R0 ;  /* 0x000000031b007223 */ /* 0x040fe20000000000 */
[C---:B------:R-:W-:Y:S01]  /*6b90*/  FMUL R3, R24.reuse, R6 ;  /* 0x0000000618037220 */ /* 0x040fe20000400000 */
[C---:B------:R-:W-:Y:S01]  /*6ba0*/  FFMA R2, R27.reuse, R4, R2 ;  /* 0x000000041b027223 */ /* 0x040fe20000000002 */
[C---:B------:R-:W-:Y:S01]  /*6bb0*/  FMUL R4, R24.reuse, R8 ;  /* 0x0000000818047220 */ /* 0x040fe20000400000 */
[C---:B------:R-:W-:Y:S01]  /*6bc0*/  FMUL R8, R24.reuse, R12 ;  /* 0x0000000c18087220 */ /* 0x040fe20000400000 */
[----:B------:R-:W-:Y:S01]  /*6bd0*/  FMUL R12, R24, R16 ;  /* 0x00000010180c7220 */ /* 0x000fe20000400000 */
[--C-:B------:R-:W-:Y:S01]  /*6be0*/  HADD2.F32 R16, -RZ, R30.reuse.H0_H0 ;  /* 0x2000001eff107230 */ /* 0x100fe20000004100 */
[----:B------:R-:W-:Y:S01]  /*6bf0*/  F2FP.F16.F32.PACK_AB R32, R2, R0 ;  /* 0x000000000220723e */ /* 0x000fe200000000ff */
[----:B------:R-:W-:Y:S02]  /*6c00*/  HADD2.F32 R0, -RZ, R30.H1_H1 ;  /* 0x3000001eff007230 */ /* 0x000fe40000004100 */
[C---:B------:R-:W-:Y:S01]  /*6c10*/  FMUL R5, R24.reuse, R9 ;  /* 0x0000000918057220 */ /* 0x040fe20000400000 */
[C---:B------:R-:W-:Y:S01]  /*6c20*/  FFMA R3, R27.reuse, R20, R3 ;  /* 0x000000141b037223 */ /* 0x040fe20000000003 */
[C---:B------:R-:W-:Y:S01]  /*6c30*/  FFMA R7, R27.reuse, R21, R7 ;  /* 0x000000151b077223 */ /* 0x040fe20000000007 */
[--C-:B------:R-:W-:Y:S02]  /*6c40*/  HADD2.F32 R2, -RZ, R31.reuse.H0_H0 ;  /* 0x2000001fff027230 */ /* 0x100fe40000004100 */
[C---:B------:R-:W-:Y:S01]  /*6c50*/  FFMA R4, R27.reuse, R16, R4 ;  /* 0x000000101b047223 */ /* 0x040fe20000000004 */
[C---:B------:R-:W-:Y:S01]  /*6c60*/  FMUL R6, R24.reuse, R10 ;  /* 0x0000000a18067220 */ /* 0x040fe20000400000 */
[C---:B------:R-:W-:Y:S01]  /*6c70*/  FFMA R5, R27.reuse, R0, R5 ;  /* 0x000000001b057223 */ /* 0x040fe20000000005 */
[----:B------:R-:W-:Y:S02]  /*6c80*/  HADD2.F32 R16, -RZ, R31.H1_H1 ;  /* 0x3000001fff107230 */ /* 0x000fe40000004100 */
[C---:B------:R-:W-:Y:S01]  /*6c90*/  FMUL R11, R24.reuse, R11 ;  /* 0x0000000b180b7220 */ /* 0x040fe20000400000 */
[--C-:B------:R-:W-:Y:S02]  /*6ca0*/  HADD2.F32 R0, -RZ, R36.reuse.H0_H0 ;  /* 0x20000024ff007230 */ /* 0x100fe40000004100 */
[----:B------:R-:W-:Y:S01]  /*6cb0*/  FFMA R6, R27, R2, R6 ;  /* 0x000000021b067223 */ /* 0x000fe20000000006 */
[----:B------:R-:W-:Y:S01]  /*6cc0*/  F2FP.F16.F32.PACK_AB R33, R7, R3 ;  /* 0x000000030721723e */ /* 0x000fe200000000ff */
[----:B------:R-:W-:Y:S02]  /*6cd0*/  HADD2.F32 R2, -RZ, R36.H1_H1 ;  /* 0x30000024ff027230 */ /* 0x000fe40000004100 */
[C---:B------:R-:W-:Y:S01]  /*6ce0*/  FFMA R11, R27.reuse, R16, R11 ;  /* 0x000000101b0b7223 */ /* 0x040fe2000000000b */
[C---:B------:R-:W-:Y:S01]  /*6cf0*/  FMUL R9, R24.reuse, R13 ;  /* 0x0000000d18097220 */ /* 0x040fe20000400000 */
[--C-:B------:R-:W-:Y:S02]  /*6d00*/  HADD2.F32 R3, -RZ, R37.reuse.H0_H0 ;  /* 0x20000025ff037230 */ /* 0x100fe40000004100 */
[C---:B------:R-:W-:Y:S01]  /*6d10*/  FFMA R8, R27.reuse, R0, R8 ;  /* 0x000000001b087223 */ /* 0x040fe20000000008 */
[C---:B------:R-:W-:Y:S01]  /*6d20*/  FMUL R10, R24.reuse, R14 ;  /* 0x0000000e180a7220 */ /* 0x040fe20000400000 */
[----:B------:R-:W-:Y:S02]  /*6d30*/  HADD2.F32 R0, -RZ, R37.H1_H1 ;  /* 0x30000025ff007230 */ /* 0x000fe40000004100 */
[C---:B------:R-:W-:Y:S01]  /*6d40*/  FMUL R15, R24.reuse, R15 ;  /* 0x0000000f180f7220 */ /* 0x040fe20000400000 */
[C---:B------:R-:W-:Y:S01]  /*6d50*/  FFMA R9, R27.reuse, R2, R9 ;  /* 0x000000021b097223 */ /* 0x040fe20000000009 */
[----:B------:R-:W-:Y:S01]  /*6d60*/  FFMA R10, R27, R3, R10 ;  /* 0x000000031b0a7223 */ /* 0x000fe2000000000a */
[--C-:B------:R-:W-:Y:S01]  /*6d70*/  HADD2.F32 R2, -RZ, R38.reuse.H0_H0 ;  /* 0x20000026ff027230 */ /* 0x100fe20000004100 */
[----:B------:R-:W-:Y:S01]  /*6d80*/  F2FP.F16.F32.PACK_AB R34, R5, R4 ;  /* 0x000000040522723e */ /* 0x000fe200000000ff */
[----:B------:R-:W-:Y:S02]  /*6d90*/  HADD2.F32 R3, -RZ, R38.H1_H1 ;  /* 0x30000026ff037230 */ /* 0x000fe40000004100 */
[----:B------:R-:W-:Y:S01]  /*6da0*/  FFMA R15, R27, R0, R15 ;  /* 0x000000001b0f7223 */ /* 0x000fe2000000000f */
[C---:B------:R-:W-:Y:S01]  /*6db0*/  FMUL R13, R24.reuse, R17 ;  /* 0x00000011180d7220 */ /* 0x040fe20000400000 */
[--C-:B------:R-:W-:Y:S02]  /*6dc0*/  HADD2.F32 R4, -RZ, R39.reuse.H0_H0 ;  /* 0x20000027ff047230 */ /* 0x100fe40000004100 */
[C---:B------:R-:W-:Y:S01]  /*6dd0*/  FMUL R14, R24.reuse, R18 ;  /* 0x00000012180e7220 */ /* 0x040fe20000400000 */
[----:B------:R-:W-:Y:S02]  /*6de0*/  HADD2.F32 R0, -RZ, R39.H1_H1 ;  /* 0x30000027ff007230 */ /* 0x000fe40000004100 */
[----:B------:R-:W-:Y:S01]  /*6df0*/  FMUL R19, R24, R19 ;  /* 0x0000001318137220 */ /* 0x000fe20000400000 */
[----:B------:R-:W-:Y:S01]  /*6e00*/  F2FP.F16.F32.PACK_AB R35, R11, R6 ;  /* 0x000000060b23723e */ /* 0x000fe200000000ff */
[C---:B------:R-:W-:Y:S01]  /*6e10*/  FFMA R12, R27.reuse, R2, R12 ;  /* 0x000000021b0c7223 */ /* 0x040fe2000000000c */
[C---:B------:R-:W-:Y:S01]  /*6e20*/  FFMA R13, R27.reuse, R3, R13 ;  /* 0x000000031b0d7223 */ /* 0x040fe2000000000d */
[C---:B------:R-:W-:Y:S01]  /*6e30*/  FFMA R14, R27.reuse, R4, R14 ;  /* 0x000000041b0e7223 */ /* 0x040fe2000000000e */
[----:B------:R-:W-:Y:S01]  /*6e40*/  FFMA R19, R27, R0, R19 ;  /* 0x000000001b137223 */ /* 0x000fe20000000013 */
[----:B------:R1:W-:Y:S01]  /*6e50*/  STS.128 [R56+UR43+0x200], R32 ;  /* 0x0002002038007988 */ /* 0x0003e20008000c2b */
[----:B------:R-:W-:Y:S02]  /*6e60*/  F2FP.F16.F32.PACK_AB R8, R9, R8 ;  /* 0x000000080908723e */ /* 0x000fe400000000ff */
[----:B------:R-:W-:Y:S02]  /*6e70*/  F2FP.F16.F32.PACK_AB R9, R15, R10 ;  /* 0x0000000a0f09723e */ /* 0x000fe400000000ff */
[----:B------:R-:W-:Y:S02]  /*6e80*/  F2FP.F16.F32.PACK_AB R10, R13, R12 ;  /* 0x0000000c0d0a723e */ /* 0x000fe400000000ff */
[----:B------:R-:W-:Y:S05]  /*6e90*/  F2FP.F16.F32.PACK_AB R11, R19, R14 ;  /* 0x0000000e130b723e */ /* 0x000fea00000000ff */
[----:B------:R1:W-:Y:S01]  /*6ea0*/  STS.128 [R62+0x200], R8 ;  /* 0x000200083e007388 */ /* 0x0003e20000000c00 */
[----:B------:R-:W-:Y:S01]  /*6eb0*/  @!PT LDS RZ, [RZ] ;  /* 0x00000000fffff984 */ /* 0x000fe20000000800 */
[----:B------:R-:W-:Y:S01]  /*6ec0*/  @!PT LDS RZ, [RZ] ;  /* 0x00000000fffff984 */ /* 0x000fe20000000800 */
[----:B------:R-:W-:Y:S01]  /*6ed0*/  @!PT LDS RZ, [RZ] ;  /* 0x00000000fffff984 */ /* 0x000fe20000000800 */
[----:B------:R-:W-:Y:S01]  /*6ee0*/  @!PT LDS RZ, [RZ] ;  /* 0x00000000fffff984 */ /* 0x000fe20000000800 */
[----:B------:R2:W-:Y:S07]  /*6ef0*/  MEMBAR.ALL.CTA ;  /* 0x0000000000007992 */ /* 0x0005ee0000008000 */
[----:B--2---:R-:W2:Y:S02]  /*6f00*/  FENCE.VIEW.ASYNC.S ;  /* 0x00000000000073c6 */ /* 0x004ea40000000000 */
[----:B--2---:R-:W-:Y:S06]  /*6f10*/  BAR.SYNC.DEFER_BLOCKING 0x1, 0x80 ;  /* 0x0042000000007b1d */ /* 0x004fec0000010000 */
[----:B------:R-:W-:Y:S05]  /*6f20*/  @P0 BRA `(.L_x_117) ;  /* 0x00000000003c0947 */ /* 0x000fea0003800000 */
[----:B------:R-:W2:Y:S01]  /*6f30*/  LDCU.64 UR6, c[0x0][0x348] ;  /* 0x00006900ff0677ac */ /* 0x000ea20008000a00 */
[----:B------:R-:W-:Y:S01]  /*6f40*/  UIADD3 UR4, UPT, UPT, UR43, 0x200, URZ ;  /* 0x000002002b047890 */ /* 0x000fe2000fffe0ff */
[----:B------:R-:W-:Y:S01]  /*6f50*/  UMOV UR51, UR36 ;  /* 0x0000002400337c82 */ /* 0x000fe20008000000 */
[----:B------:R-:W-:Y:S02]  /*6f60*/  UIADD3 UR9, UPT, UPT, UR49, 0x40, URZ ;  /* 0x0000004031097890 */ /* 0x000fe4000fffe0ff */
[----:B------:R-:W-:Y:S02]  /*6f70*/  UIADD3 UR8, UPT, UPT, UR43, 0xa00, URZ ;  /* 0x00000a002b087890 */ /* 0x000fe4000fffe0ff */
[----:B------:R-:W-:Y:S01]  /*6f80*/  MOV R52, UR4 ;  /* 0x0000000400347c02 */ /* 0x000fe20008000f00 */
[----:B------:R-:W-:Y:S01]  /*6f90*/  UMOV UR10, UR50 ;  /* 0x00000032000a7c82 */ /* 0x000fe20008000000 */
[----:B------:R-:W-:Y:S02]  /*6fa0*/  UMOV UR11, UR36 ;  /* 0x00000024000b7c82 */ /* 0x000fe40008000000 */
[----:B------:R-:W-:Y:S01]  /*6fb0*/  R2UR UR48, R52 ;  /* 0x00000000343072ca */ /* 0x000fe200000e0000 */
[----:B--2---:R-:W-:Y:S04]  /*6fc0*/  UIADD3 UR4, UP0, UPT, UR6, 0x680, URZ ;  /* 0x0000068006047890 */ /* 0x004fe8000ff1e0ff */
[----:B------:R-:W-:Y:S09]  /*6fd0*/  UIADD3.X UR5, UPT, UPT, URZ, UR7, URZ, UP0, !UPT ;  /* 0x00000007ff057290 */ /* 0x000ff200087fe4ff */
[----:B------:R2:W-:Y:S01]  /*6fe0*/  UTMASTG.3D [UR48], [UR4] ;  /* 0x00000030040073b5 */ /* 0x0005e20008010000 */
[----:B------:R2:W-:Y:S01]  /*6ff0*/  UTMASTG.3D [UR8], [UR4] ;  /* 0x00000008040073b5 */ /* 0x0005e20008010000 */
[----:B------:R0:W-:Y:S01]  /*7000*/  UTMACMDFLUSH ;  /* 0x00000000000079b7 */ /* 0x0001e20000000000 */
[----:B--2---:R-:W-:Y:S04]  /*7010*/  DEPBAR.LE SB0, 0x1 ;  /* 0x000080400000791a */ /* 0x004fe80000000000 */
.L_x_117:
[----:B------:R-:W-:Y:S05]  /*7020*/  BSYNC.RECONVERGENT B0 ;  /* 0x0000000000007941 */ /* 0x000fea0003800200 */
.L_x_116:
[----:B------:R-:W-:Y:S01]  /*7030*/  BAR.SYNC.DEFER_BLOCKING 0x1, 0x80 ;  /* 0x0042000000007b1d */ /* 0x000fe20000010000 */
[----:B------:R-:W-:Y:S01]  /*7040*/  ISETP.NE.AND P1, PT, R61, RZ, PT ;  /* 0x000000ff3d00720c */ /* 0x000fe20003f25270 */
[----:B------:R-:W-:Y:S01]  /*7050*/  UISETP.NE.AND UP0, UPT, UR52, URZ, UPT ;  /* 0x000000ff3400728c */ /* 0x000fe2000bf05270 */
[----:B------:R-:W-:Y:S11]  /*7060*/  LEA R2, R26, UR43, 0x3 ;  /* 0x0000002b1a027c11 */ /* 0x000ff6000f8e18ff */
[----:B------:R-:W-:Y:S01]  /*7070*/  @P1 SHF.L.U32 R3, R59, 0x1f, RZ ;  /* 0x0000001f3b031819 */ /* 0x000fe200000006ff */
[----:B------:R-:W-:Y:S06]  /*7080*/  BRA.U !UP0, `(.L_x_118) ;  /* 0x0000000108247547 */ /* 0x000fec000b800000 */
[----:B------:R-:W-:Y:S01]  /*7090*/  IMAD.U32 R4, RZ, RZ, UR46 ;  /* 0x0000002eff047e24 */ /* 0x000fe2000f8e00ff */
[----:B------:R-:W-:Y:S01]  /*70a0*/  MOV R0, UR47 ;  /* 0x0000002f00007c02 */ /* 0x000fe20008000f00 */
[----:B------:R-:W-:Y:S03]  /*70b0*/  UIADD3 UR4, UPT, UPT, UR46, 0x1, URZ ;  /* 0x000000012e047890 */ /* 0x000fe6000fffe0ff */
[----:B------:R-:W-:Y:S01]  /*70c0*/  @P1 LEA R4, R4, UR43, 0x3 ;  /* 0x0000002b04041c11 */ /* 0x000fe2000f8e18ff */
[----:B------:R-:W-:Y:S04]  /*70d0*/  UISETP.NE.AND UP0, UPT, UR4, 0x4, UPT ;  /* 0x000000040400788c */ /* 0x000fe8000bf05270 */
[----:B------:R-:W-:Y:S01]  /*70e0*/  @P1 VIADD R4, R4, 0x60 ;  /* 0x0000006004041836 */ /* 0x000fe20000000000 */
[----:B------:R-:W-:Y:S04]  /*70f0*/  USEL UR46, UR4, URZ, UP0 ;  /* 0x000000ff042e7287 */ /* 0x000fe80008000000 */
[----:B------:R-:W-:Y:S04]  /*7100*/  @P1 PRMT R0, R0, 0x654, R4 ;  /* 0x0000065400001816 */ /* 0x000fe80000000004 */
[----:B------:R2:W-:Y:S04]  /*7110*/  @P1 SYNCS.ARRIVE.TRANS64.RED.A1T0 RZ, [R0+URZ], RZ ;  /* 0x000000ff00ff19a7 */ /* 0x0005e800081004ff */
.L_x_118:
[----:B------:R-:W3:Y:S01]  /*7120*/  @P1 SYNCS.PHASECHK.TRANS64.TRYWAIT P0, [R2+URZ+0x40], R3 ;  /* 0x00004003020015a7 */ /* 0x000ee200080011ff */
[----:B------:R-:W-:Y:S01]  /*7130*/  BSSY B1, `(.L_x_119) ;  /* 0x0000012000017945 */ /* 0x000fe20003800000 */
[----:B---3--:R-:W-:Y:S03]  /*7140*/  @P1 SEL R63, RZ, 0x1, !P0 ;  /* 0x00000001ff3f1807 */ /* 0x008fe60004000000 */
[----:B------:R-:W-:Y:S05]  /*7150*/  @!P1 BRA `(.L_x_120) ;  /* 0x00000000003c9947 */ /* 0x000fea0003800000 */
[----:B------:R-:W-:Y:S01]  /*7160*/  ISETP.NE.AND P1, PT, R64, RZ, PT ;  /* 0x000000ff4000720c */ /* 0x000fe20003f25270 */
[----:B------:R-:W-:Y:S01]  /*7170*/  BSSY B0, `(.L_x_121) ;  /* 0x0000009000007945 */ /* 0x000fe20003800000 */
[----:B------:R-:W-:Y:S11]  /*7180*/  ISETP.NE.AND P0, PT, R63, RZ, PT ;  /* 0x000000ff3f00720c */ /* 0x000ff60003f05270 */
[----:B------:R-:W-:Y:S05]  /*7190*/  @P1 IMAD R4, R26, 0x1000, R56 ;  /* 0x000010001a041824 */ /* 0x000fea00078e0238 */
[----:B------:R-:W-:Y:S05]  /*71a0*/  @P1 IADD3 R3, PT, PT, R4, UR43, RZ ;  /* 0x0000002b04031c10 */ /* 0x000fea000fffe0ff */
[----:B------:R-:W-:Y:S01]  /*71b0*/  @P1 IMAD.IADD R3, R65, 0x1, R3 ;  /* 0x0000000141031824 */ /* 0x000fe200078e0203 */
[----:B------:R-:W-:Y:S06]  /*71c0*/  @P0 BRA `(.L_x_122) ;  /* 0x00000000000c0947 */ /* 0x000fec0003800000 */
[----:B--2---:R-:W-:Y:S04]  /*71d0*/  SHF.L.U32 R0, R59, 0x1f, RZ ;  /* 0x0000001f3b007819 */ /* 0x004fe800000006ff */
[----:B------:R-:W2:Y:S02]  /*71e0*/  SYNCS.PHASECHK.TRANS64.TRYWAIT P0, [R2+URZ+0x40], R0 ;  /* 0x00004000020075a7 */ /* 0x000ea400080011ff */
[----:B--2---:R-:W-:Y:S05]  /*71f0*/  @!P0 BRA `(.L_x_123) ;  /* 0x0000002800208947 */ /* 0x004fea0003800000 */
.L_x_122:
[----:B------:R-:W-:Y:S05]  /*7200*/  BSYNC B0 ;  /* 0x0000000000007941 */ /* 0x000fea0003800000 */
.L_x_121:
[----:B------:R-:W-:Y:S02]  /*7210*/  ISETP.NE.AND P0, PT, R64, RZ, PT ;  /* 0x000000ff4000720c */ /* 0x000fe40003f05270 */
[----:B------:R-:W-:Y:S11]  /*7220*/  IADD3 R26, PT, PT, R26, 0x1, RZ ;  /* 0x000000011a1a7810 */ /* 0x000ff60007ffe0ff */
[----:B------:R3:W4:Y:S04]  /*7230*/  @P0 LDS.128 R28, [R4+UR43+0x200] ;  /* 0x0002002b041c0984 */ /* 0x0007280008000c00 */
[----:B------:R3:W1:Y:S02]  /*7240*/  @P0 LDS.128 R36, [R3+0x200] ;  /* 0x0002000003240984 */ /* 0x0006640000000c00 */
.L_x_120:
[----:B------:R-:W-:Y:S05]  /*7250*/  BSYNC B1 ;  /* 0x0000000000017941 */ /* 0x000fea0003800000 */
.L_x_119:
[----:B--2---:R-:W-:Y:S05]  /*7260*/  VIADD R0, R25, 0x10 ;  /* 0x0000001019007836 */ /* 0x004fea0000000000 */
[----:B------:R-:W-:Y:S04]  /*7270*/  SHF.R.U32.HI R0, RZ, 0x15, R0 ;  /* 0x00000015ff007819 */ /* 0x000fe80000011600 */
[----:B------:R-:W-:Y:S11]  /*7280*/  LOP3.LUT P0, RZ, R0, 0x3, R47, 0x48, !PT ;  /* 0x0000000300ff7812 */ /* 0x000ff6000780482f */
[----:B------:R-:W-:Y:S02]  /*7290*/  @!UPT UIADD3 URZ, UPT, UPT, URZ, URZ, URZ ;  /* 0x000000fffffff290 */ /* 0x000fe4000fffe0ff */
[----:B------:R-:W-:Y:S05]  /*72a0*/  @!P0 BRA `(.L_x_124) ;  /* 0x0000000000408947 */ /* 0x000fea0003800000 */
[----:B------:R-:W2:Y:S01]  /*72b0*/  LDCU.64 UR8, c[0x4][0x70] ;  /* 0x01000e00ff0877ac */ /* 0x000ea20008000a00 */
[----:B---3--:R-:W-:Y:S01]  /*72c0*/  MOV R3, 0x0 ;  /* 0x0000000000037802 */ /* 0x008fe20000000f00 */
[----:B------:R-:W-:Y:S02]  /*72d0*/  HFMA2 R12, -RZ, RZ, 0, 5.9604644775390625e-08 ;  /* 0x00000001ff0c7431 */ /* 0x000fe400000001ff */
[----:B-1----:R-:W-:Y:S02]  /*72e0*/  IMAD.MOV.U32 R8, RZ, RZ, 0x192 ;  /* 0x00000192ff087424 */ /* 0x002fe400078e00ff */
[----:B------:R-:W-:Y:S01]  /*72f0*/  IMAD.MOV.U32 R13, RZ, RZ, RZ ;  /* 0x000000ffff0d7224 */ /* 0x000fe200078e00ff */
[----:B------:R-:W1:Y:S01]  /*7300*/  LDCU.64 UR6, c[0x4][0x78] ;  /* 0x01000f00ff0677ac */ /* 0x000e620008000a00 */
[----:B------:R-:W3:Y:S01]  /*7310*/  LDC.64 R2, c[0x4][R3] ;  /* 0x0100000003027b82 */ /* 0x000ee20000000a00 */
[----:B------:R-:W5:Y:S01]  /*7320*/  LDCU.64 UR4, c[0x4][0x10] ;  /* 0x01000200ff0477ac */ /* 0x000f620008000a00 */
[----:B--2---:R-:W-:Y:S01]  /*7330*/  MOV R5, UR9 ;  /* 0x0000000900057c02 */ /* 0x004fe20008000f00 */
[----:B------:R-:W-:Y:S01]  /*7340*/  IMAD.U32 R4, RZ, RZ, UR8 ;  /* 0x00000008ff047e24 */ /* 0x000fe2000f8e00ff */
[----:B-1----:R-:W-:Y:S01]  /*7350*/  MOV R7, UR7 ;  /* 0x0000000700077c02 */ /* 0x002fe20008000f00 */
[----:B------:R-:W-:Y:S01]  /*7360*/  IMAD.U32 R6, RZ, RZ, UR6 ;  /* 0x00000006ff067e24 */ /* 0x000fe2000f8e00ff */
[----:B-----5:R-:W-:Y:S01]  /*7370*/  MOV R11, UR5 ;  /* 0x00000005000b7c02 */ /* 0x020fe20008000f00 */
[----:B------:R-:W-:Y:S02]  /*7380*/  IMAD.U32 R10, RZ, RZ, UR4 ;  /* 0x00000004ff0a7e24 */ /* 0x000fe4000f8e00ff */
[----:B------:R-:W-:Y:S07]  /*7390*/  LEPC R20, `(.L_x_124) ;  /* 0x000000001014794e */ /* 0x000fee0000000000 */
[----:B---34-:R-:W-:Y:S05]  /*73a0*/  CALL.ABS.NOINC R2 ;  /* 0x0000000002007343 */ /* 0x018fea0003c00000 */
.L_x_124:
[----:B------:R-:W-:Y:S01]  /*73b0*/  ISETP.NE.AND P6, PT, R61, RZ, PT ;  /* 0x000000ff3d00720c */ /* 0x000fe20003fc5270 */
[----:B------:R-:W-:Y:S05]  /*73c0*/  WARPSYNC.ALL ;  /* 0x0000000000007948 */ /* 0x000fea0003800000 */
[----:B------:R-:W-:Y:S01]  /*73d0*/  R2UR UR4, R25 ;  /* 0x00000000190472ca */ /* 0x000fe200000e0000 */
[----:B---34-:R-:W-:Y:S01]  /*73e0*/  HADD2.F32 R3, -RZ, R28.H0_H0 ;  /* 0x2000001cff037230 */ /* 0x018fe20000004100 */
[----:B------:R-:W-:Y:S01]  /*73f0*/  ISETP.NE.AND P0, PT, R60, RZ, PT ;  /* 0x000000ff3c00720c */ /* 0x000fe20003f05270 */
[----:B------:R-:W-:Y:S01]  /*7400*/  HADD2.F32 R20, -RZ, R30.H0_H0 ;  /* 0x2000001eff147230 */ /* 0x000fe20000004100 */
[----:B------:R-:W-:Y:S09]  /*7410*/  BSSY.RECONVERGENT B0, `(.L_x_125) ;  /* 0x0000058000007945 */ /* 0x000ff20003800200 */
[----:B-1----:R-:W1:Y:S02]  /*7420*/  LDTM.x16 R4, tmem[UR4+0x10] ;  /* 0x00001004000479ee */ /* 0x002e640008240000 */
[C---:B-1----:R-:W-:Y:S01]  /*7430*/  FMUL R0, R24.reuse, R4 ;  /* 0x0000000418007220 */ /* 0x042fe20000400000 */
[----:B------:R-:W-:Y:S02]  /*7440*/  HADD2.F32 R4, -RZ, R28.H1_H1 ;  /* 0x3000001cff047230 */ /* 0x000fe40000004100 */
[C---:B------:R-:W-:Y:S01]  /*7450*/  FMUL R2, R24.reuse, R5 ;  /* 0x0000000518027220 */ /* 0x040fe20000400000 */
[--C-:B------:R-:W-:Y:S02]  /*7460*/  HADD2.F32 R5, -RZ, R29.reuse.H0_H0 ;  /* 0x2000001dff057230 */ /* 0x100fe40000004100 */
[C---:B------:R-:W-:Y:S01]  /*7470*/  FFMA R0, R27.reuse, R3, R0 ;  /* 0x000000031b007223 */ /* 0x040fe20000000000 */
[C---:B------:R-:W-:Y:S01]  /*7480*/  FMUL R3, R24.reuse, R6 ;  /* 0x0000000618037220 */ /* 0x040fe20000400000 */
[----:B------:R-:W-:Y:S02]  /*7490*/  HADD2.F32 R6, -RZ, R29.H1_H1 ;  /* 0x3000001dff067230 */ /* 0x000fe40000004100 */
[C---:B------:R-:W-:Y:S01]  /*74a0*/  FFMA R2, R27.reuse, R4, R2 ;  /* 0x000000041b027223 */ /* 0x040fe20000000002 */
[C---:B------:R-:W-:Y:S01]  /*74b0*/  FMUL R7, R24.reuse, R7 ;  /* 0x0000000718077220 */ /* 0x040fe20000400000 */
[C---:B------:R-:W-:Y:S01]  /*74c0*/  FFMA R3, R27.reuse, R5, R3 ;  /* 0x000000051b037223 */ /* 0x040fe20000000003 */
[C---:B------:R-:W-:Y:S01]  /*74d0*/  FMUL R4, R24.reuse, R8 ;  /* 0x0000000818047220 */ /* 0x040fe20000400000 */
[----:B------:R-:W-:Y:S01]  /*74e0*/  FMUL R5, R24, R9 ;  /* 0x0000000918057220 */ /* 0x000fe20000400000 */
[----:B------:R-:W-:Y:S01]  /*74f0*/  F2FP.F16.F32.PACK_AB R32, R2, R0 ;  /* 0x000000000220723e */ /* 0x000fe200000000ff */
[C---:B------:R-:W-:Y:S01]  /*7500*/  FFMA R7, R27.reuse, R6, R7 ;  /* 0x000000061b077223 */ /* 0x040fe20000000007 */
[----:B------:R-:W-:Y:S02]  /*7510*/  HADD2.F32 R0, -RZ, R30.H1_H1 ;  /* 0x3000001eff007230 */ /* 0x000fe40000004100 */
[----:B------:R-:W-:Y:S01]  /*7520*/  FFMA R4, R27, R20, R4 ;  /* 0x000000141b047223 */ /* 0x000fe20000000004 */
[--C-:B------:R-:W-:Y:S02]  /*7530*/  HADD2.F32 R2, -RZ, R31.reuse.H0_H0 ;  /* 0x2000001fff027230 */ /* 0x100fe40000004100 */
[C---:B------:R-:W-:Y:S01]  /*7540*/  FMUL R6, R24.reuse, R10 ;  /* 0x0000000a18067220 */ /* 0x040fe20000400000 */
[----:B------:R-:W-:Y:S01]  /*7550*/  F2FP.F16.F32.PACK_AB R33, R7, R3 ;  /* 0x000000030721723e */ /* 0x000fe200000000ff */
[----:B------:R-:W-:Y:S02]  /*7560*/  HADD2.F32 R3, -RZ, R31.H1_H1 ;  /* 0x3000001fff037230 */ /* 0x000fe40000004100 */
[C---:B------:R-:W-:Y:S01]  /*7570*/  FFMA R5, R27.reuse, R0, R5 ;  /* 0x000000001b057223 */ /* 0x040fe20000000005 */
[C---:B------:R-:W-:Y:S01]  /*7580*/  FMUL R11, R24.reuse, R11 ;  /* 0x0000000b180b7220 */ /* 0x040fe20000400000 */
[--C-:B------:R-:W-:Y:S02]  /*7590*/  HADD2.F32 R7, -RZ, R36.reuse.H0_H0 ;  /* 0x20000024ff077230 */ /* 0x100fe40000004100 */
[C---:B------:R-:W-:Y:S01]  /*75a0*/  FMUL R8, R24.reuse, R12 ;  /* 0x0000000c18087220 */ /* 0x040fe20000400000 */
[----:B------:R-:W-:Y:S02]  /*75b0*/  HADD2.F32 R0, -RZ, R36.H1_H1 ;  /* 0x30000024ff007230 */ /* 0x000fe40000004100 */
[C---:B------:R-:W-:Y:S01]  /*75c0*/  FMUL R9, R24.reuse, R13 ;  /* 0x0000000d18097220 */ /* 0x040fe20000400000 */
[C---:B------:R-:W-:Y:S01]  /*75d0*/  FFMA R6, R27.reuse, R2, R6 ;  /* 0x000000021b067223 */ /* 0x040fe20000000006 */
[C---:B------:R-:W-:Y:S01]  /*75e0*/  FFMA R11, R27.reuse, R3, R11 ;  /* 0x000000031b0b7223 */ /* 0x040fe2000000000b */
[C---:B------:R-:W-:Y:S01]  /*75f0*/  FFMA R8, R27.reuse, R7, R8 ;  /* 0x000000071b087223 */ /* 0x040fe20000000008 */
[C---:B------:R-:W-:Y:S01]  /*7600*/  FFMA R9, R27.reuse, R0, R9 ;  /* 0x000000001b097223 */ /* 0x040fe20000000009 */
[--C-:B------:R-:W-:Y:S02]  /*7610*/  HADD2.F32 R2, -RZ, R37.reuse.H0_H0 ;  /* 0x20000025ff027230 */ /* 0x100fe40000004100 */
[C---:B------:R-:W-:Y:S01]  /*7620*/  FMUL R10, R24.reuse, R14 ;  /* 0x0000000e180a7220 */ /* 0x040fe20000400000 */
[----:B------:R-:W-:Y:S02]  /*7630*/  HADD2.F32 R0, -RZ, R37.H1_H1 ;  /* 0x30000025ff007230 */ /* 0x000fe40000004100 */
[C---:B------:R-:W-:Y:S01]  /*7640*/  FMUL R15, R24.reuse, R15 ;  /* 0x0000000f180f7220 */ /* 0x040fe20000400000 */
[C---:B------:R-:W-:Y:S01]  /*7650*/  FMUL R12, R24.reuse, R16 ;  /* 0x00000010180c7220 */ /* 0x040fe20000400000 */
[C---:B------:R-:W-:Y:S01]  /*7660*/  FFMA R10, R27.reuse, R2, R10 ;  /* 0x000000021b0a7223 */ /* 0x040fe2000000000a */
[--C-:B------:R-:W-:Y:S02]  /*7670*/  HADD2.F32 R2, -RZ, R38.reuse.H0_H0 ;  /* 0x20000026ff027230 */ /* 0x100fe40000004100 */
[----:B------:R-:W-:Y:S01]  /*7680*/  FFMA R15, R27, R0, R15 ;  /* 0x000000001b0f7223 */ /* 0x000fe2000000000f */
[----:B------:R-:W-:Y:S01]  /*7690*/  HADD2.F32 R0, -RZ, R38.H1_H1 ;  /* 0x30000026ff007230 */ /* 0x000fe20000004100 */
[----:B------:R-:W-:Y:S01]  /*76a0*/  F2FP.F16.F32.PACK_AB R34, R5, R4 ;  /* 0x000000040522723e */ /* 0x000fe200000000ff */
        /* <DEDUP_REMOVED lines=14> */
[----:B------:R-:W-:Y:S02]  /*7790*/  F2FP.F16.F32.PACK_AB R11, R19, R14 ;  /* 0x0000000e130b723e */ /* 0x000fe400000000ff */
[----:B------:R-:W-:Y:S02]  /*77a0*/  MOV R2, UR46 ;  /* 0x0000002e00027c02 */ /* 0x000fe40008000f00 */
[----:B------:R-:W-:Y:S01]  /*77b0*/  MOV R0, UR47 ;  /* 0x0000002f00007c02 */ /* 0x000fe20008000f00 */
[----:B------:R1:W-:Y:S01]  /*77c0*/  STS.128 [R62+0x1200], R8 ;  /* 0x001200083e007388 */ /* 0x0003e20000000c00 */
[----:B------:R-:W-:Y:S02]  /*77d0*/  @P6 LEA R2, R2, UR43, 0x3 ;  /* 0x0000002b02026c11 */ /* 0x000fe4000f8e18ff */
[----:B------:R-:W-:Y:S02]  /*77e0*/  @P6 SHF.L.U32 R3, R59, 0x1f, RZ ;  /* 0x0000001f3b036819 */ /* 0x000fe400000006ff */
[----:B------:R-:W-:Y:S01]  /*77f0*/  @P6 IADD3 R2, PT, PT, R2, 0x60, RZ ;  /* 0x0000006002026810 */ /* 0x000fe20007ffe0ff */
[----:B------:R-:W-:Y:S01]  /*7800*/  @!PT LDS RZ, [RZ] ;  /* 0x00000000fffff984 */ /* 0x000fe20000000800 */
[----:B------:R-:W-:Y:S01]  /*7810*/  @!PT LDS RZ, [RZ] ;  /* 0x00000000fffff984 */ /* 0x000fe20000000800 */
[----:B------:R-:W-:Y:S01]  /*7820*/  @!PT LDS RZ, [RZ] ;  /* 0x00000000fffff984 */ /* 0x000fe20000000800 */
[----:B------:R-:W-:Y:S01]  /*7830*/  @!PT LDS RZ, [RZ] ;  /* 0x00000000fffff984 */ /* 0x000fe20000000800 */
[----:B------:R2:W-:Y:S06]  /*7840*/  MEMBAR.ALL.CTA ;  /* 0x0000000000007992 */ /* 0x0005ec0000008000 */
[----:B--2---:R-:W2:Y:S01]  /*7850*/  FENCE.VIEW.ASYNC.S ;  /* 0x00000000000073c6 */ /* 0x004ea20000000000 */
[----:B------:R-:W-:Y:S02]  /*7860*/  @P6 PRMT R0, R0, 0x654, R2 ;  /* 0x0000065400006816 */ /* 0x000fe40000000002 */
[----:B------:R-:W-:Y:S01]  /*7870*/  LEA R2, R26, UR43, 0x3 ;  /* 0x0000002b1a027c11 */ /* 0x000fe2000f8e18ff */
[----:B--2---:R-:W-:Y:S06]  /*7880*/  BAR.SYNC.DEFER_BLOCKING 0x1, 0x80 ;  /* 0x0042000000007b1d */ /* 0x004fec0000010000 */
[----:B------:R-:W-:Y:S05]  /*7890*/  @P0 BRA `(.L_x_126) ;  /* 0x00000000003c0947 */ /* 0x000fea0003800000 */
[----:B------:R-:W2:Y:S01]  /*78a0*/  LDCU.64 UR6, c[0x0][0x348] ;  /* 0x00006900ff0677ac */ /* 0x000ea20008000a00 */
[----:B------:R-:W-:Y:S02]  /*78b0*/  UIADD3 UR13, UPT, UPT, UR49, 0x10, URZ ;  /* 0x00000010310d7890 */ /* 0x000fe4000fffe0ff */
[----:B------:R-:W-:Y:S01]  /*78c0*/  UIADD3 UR12, UPT, UPT, UR43, 0x1200, URZ ;  /* 0x000012002b0c7890 */ /* 0x000fe2000fffe0ff */
[----:B------:R-:W-:Y:S01]  /*78d0*/  UMOV UR14, UR50 ;  /* 0x00000032000e7c82 */ /* 0x000fe20008000000 */
[----:B------:R-:W-:Y:S01]  /*78e0*/  UMOV UR15, UR36 ;  /* 0x00000024000f7c82 */ /* 0x000fe20008000000 */
[----:B------:R-:W-:Y:S02]  /*78f0*/  UIADD3 UR9, UPT, UPT, UR49, 0x50, URZ ;  /* 0x0000005031097890 */ /* 0x000fe4000fffe0ff */
[----:B------:R-:W-:Y:S01]  /*7900*/  UIADD3 UR8, UPT, UPT, UR43, 0x1a00, URZ ;  /* 0x00001a002b087890 */ /* 0x000fe2000fffe0ff */
[----:B------:R-:W-:Y:S01]  /*7910*/  UMOV UR10, UR50 ;  /* 0x00000032000a7c82 */ /* 0x000fe20008000000 */
[----:B------:R-:W-:Y:S01]  /*7920*/  UMOV UR11, UR36 ;  /* 0x00000024000b7c82 */ /* 0x000fe20008000000 */
[----:B--2---:R-:W-:Y:S04]  /*7930*/  UIADD3 UR4, UP0, UPT, UR6, 0x680, URZ ;  /* 0x0000068006047890 */ /* 0x004fe8000ff1e0ff */
[----:B------:R-:W-:Y:S09]  /*7940*/  UIADD3.X UR5, UPT, UPT, URZ, UR7, URZ, UP0, !UPT ;  /* 0x00000007ff057290 */ /* 0x000ff200087fe4ff */
[----:B------:R2:W-:Y:S01]  /*7950*/  UTMASTG.3D [UR12], [UR4] ;  /* 0x0000000c040073b5 */ /* 0x0005e20008010000 */
[----:B------:R2:W-:Y:S01]  /*7960*/  UTMASTG.3D [UR8], [UR4] ;  /* 0x00000008040073b5 */ /* 0x0005e20008010000 */
[----:B------:R0:W-:Y:S01]  /*7970*/  UTMACMDFLUSH ;  /* 0x00000000000079b7 */ /* 0x0001e20000000000 */
[----:B--2---:R-:W-:Y:S04]  /*7980*/  DEPBAR.LE SB0, 0x1 ;  /* 0x000080400000791a */ /* 0x004fe80000000000 */
.L_x_126:
[----:B------:R-:W-:Y:S05]  /*7990*/  BSYNC.RECONVERGENT B0 ;  /* 0x0000000000007941 */ /* 0x000fea0003800200 */
.L_x_125:
[----:B------:R-:W-:Y:S01]  /*79a0*/  BAR.SYNC.DEFER_BLOCKING 0x1, 0x80 ;  /* 0x0042000000007b1d */ /* 0x000fe20000010000 */
[----:B------:R-:W-:Y:S04]  /*79b0*/  UIADD3 UR4, UPT, UPT, UR46, 0x1, URZ ;  /* 0x000000012e047890 */ /* 0x000fe8000fffe0ff */
[----:B------:R-:W-:Y:S04]  /*79c0*/  UISETP.NE.AND UP0, UPT, UR4, 0x4, UPT ;  /* 0x000000040400788c */ /* 0x000fe8000bf05270 */
[----:B------:R-:W-:Y:S01]  /*79d0*/  USEL UR44, UR4, URZ, UP0 ;  /* 0x000000ff042c7287 */ /* 0x000fe20008000000 */
[----:B------:R2:W-:Y:S01]  /*79e0*/  @P6 SYNCS.ARRIVE.TRANS64.RED.A1T0 RZ, [R0+URZ], RZ ;  /* 0x000000ff00ff69a7 */ /* 0x0005e200081004ff */
[----:B------:R-:W-:Y:S01]  /*79f0*/  BSSY B1, `(.L_x_127) ;  /* 0x0000013000017945 */ /* 0x000fe20003800000 */
[----:B------:R-:W3:Y:S02]  /*7a00*/  @P6 SYNCS.PHASECHK.TRANS64.TRYWAIT P0, [R2+URZ+0x40], R3 ;  /* 0x00004003020065a7 */ /* 0x000ee400080011ff */
[----:B---3--:R-:W-:Y:S01]  /*7a10*/  @P6 SEL R63, RZ, 0x1, !P0 ;  /* 0x00000001ff3f6807 */ /* 0x008fe20004000000 */
[----:B--2---:R-:W-:Y:S06]  /*7a20*/  @!P6 BRA `(.L_x_128) ;  /* 0x00000000003ce947 */ /* 0x004fec0003800000 */
[----:B------:R-:W-:Y:S01]  /*7a30*/  ISETP.NE.AND P1, PT, R64, RZ, PT ;  /* 0x000000ff4000720c */ /* 0x000fe20003f25270 */
[----:B------:R-:W-:Y:S01]  /*7a40*/  BSSY B0, `(.L_x_129) ;  /* 0x0000009000007945 */ /* 0x000fe20003800000 */
[----:B------:R-:W-:Y:S11]  /*7a50*/  ISETP.NE.AND P0, PT, R63, RZ, PT ;  /* 0x000000ff3f00720c */ /* 0x000ff60003f05270 */
[----:B------:R-:W-:Y:S05]  /*7a60*/  @P1 IMAD R3, R26, 0x1000, R56 ;  /* 0x000010001a031824 */ /* 0x000fea00078e0238 */
[----:B------:R-:W-:Y:S05]  /*7a70*/  @P1 IADD3 R0, PT, PT, R3, UR43, RZ ;  /* 0x0000002b03001c10 */ /* 0x000fea000fffe0ff */
[----:B------:R-:W-:Y:S01]  /*7a80*/  @P1 IMAD.IADD R0, R65, 0x1, R0 ;  /* 0x0000000141001824 */ /* 0x000fe200078e0200 */
[----:B------:R-:W-:Y:S06]  /*7a90*/  @P0 BRA `(.L_x_130) ;  /* 0x00000000000c0947 */ /* 0x000fec0003800000 */
[----:B------:R-:W-:Y:S04]  /*7aa0*/  SHF.L.U32 R4, R59, 0x1f, RZ ;  /* 0x0000001f3b047819 */ /* 0x000fe800000006ff */
[----:B------:R-:W2:Y:S02]  /*7ab0*/  SYNCS.PHASECHK.TRANS64.TRYWAIT P0, [R2+URZ+0x40], R4 ;  /* 0x00004004020075a7 */ /* 0x000ea400080011ff */
[----:B--2---:R-:W-:Y:S05]  /*7ac0*/  @!P0 BRA `(.L_x_131) ;  /* 0x0000002000008947 */ /* 0x004fea0003800000 */
.L_x_130:
[----:B------:R-:W-:Y:S05]  /*7ad0*/  BSYNC B0 ;  /* 0x0000000000007941 */ /* 0x000fea0003800000 */
.L_x_129:
[----:B------:R-:W-:Y:S02]  /*7ae0*/  ISETP.NE.AND P0, PT, R64, RZ, PT ;  /* 0x000000ff4000720c */ /* 0x000fe40003f05270 */
[----:B------:R-:W-:Y:S11]  /*7af0*/  IADD3 R26, PT, PT, R26, 0x1, RZ ;  /* 0x000000011a1a7810 */ /* 0x000ff60007ffe0ff */
[----:B------:R3:W4:Y:S04]  /*7b00*/  @P0 LDS.128 R28, [R3+UR43+0x200] ;  /* 0x0002002b031c0984 */ /* 0x0007280008000c00 */
[----:B------:R3:W1:Y:S02]  /*7b10*/  @P0 LDS.128 R36, [R0+0x200] ;  /* 0x0002000000240984 */ /* 0x0006640000000c00 */
.L_x_128:
[----:B------:R-:W-:Y:S05]  /*7b20*/  BSYNC B1 ;  /* 0x0000000000017941 */ /* 0x000fea0003800000 */
.L_x_127:
[----:B---3--:R-:W-:Y:S05]  /*7b30*/  VIADD R0, R25, 0x20 ;  /* 0x0000002019007836 */ /* 0x008fea0000000000 */
[----:B------:R-:W-:Y:S04]  /*7b40*/  SHF.R.U32.HI R0, RZ, 0x15, R0 ;  /* 0x00000015ff007819 */ /* 0x000fe80000011600 */
[----:B------:R-:W-:Y:S11]  /*7b50*/  LOP3.LUT P0, RZ, R0, 0x3, R47, 0x48, !PT ;  /* 0x0000000300ff7812 */ /* 0x000ff6000780482f */
[----:B------:R-:W-:Y:S02]  /*7b60*/  @!UPT UIADD3 URZ, UPT, UPT, URZ, URZ, URZ ;  /* 0x000000fffffff290 */ /* 0x000fe4000fffe0ff */
[----:B------:R-:W-:Y:S05]  /*7b70*/  @!P0 BRA `(.L_x_132) ;  /* 0x0000000000408947 */ /* 0x000fea0003800000 */
[----:B------:R-:W3:Y:S01]  /*7b80*/  LDCU.64 UR8, c[0x4][0x70] ;  /* 0x01000e00ff0877ac */ /* 0x000ee20008000a00 */
[----:B------:R-:W-:Y:S01]  /*7b90*/  MOV R3, 0x0 ;  /* 0x0000000000037802 */ /* 0x000fe20000000f00 */
[----:B------:R-:W-:Y:S02]  /*7ba0*/  HFMA2 R12, -RZ, RZ, 0, 5.9604644775390625e-08 ;  /* 0x00000001ff0c7431 */ /* 0x000fe400000001ff */
[----:B-1----:R-:W-:Y:S02]  /*7bb0*/  IMAD.MOV.U32 R8, RZ, RZ, 0x192 ;  /* 0x00000192ff087424 */ /* 0x002fe400078e00ff */
[----:B------:R-:W-:Y:S01]  /*7bc0*/  IMAD.MOV.U32 R13, RZ, RZ, RZ ;  /* 0x000000ffff0d7224 */ /* 0x000fe200078e00ff */
[----:B------:R-:W1:Y:S01]  /*7bd0*/  LDCU.64 UR6, c[0x4][0x78] ;  /* 0x01000f00ff0677ac */ /* 0x000e620008000a00 */
[----:B--2---:R-:W2:Y:S01]  /*7be0*/  LDC.64 R2, c[0x4][R3] ;  /* 0x0100000003027b82 */ /* 0x004ea20000000a00 */
[----:B------:R-:W5:Y:S01]  /*7bf0*/  LDCU.64 UR4, c[0x4][0x10] ;  /* 0x01000200ff0477ac */ /* 0x000f620008000a00 */
[----:B---3--:R-:W-:Y:S01]  /*7c00*/  MOV R5, UR9 ;  /* 0x0000000900057c02 */ /* 0x008fe20008000f00 */
[----:B------:R-:W-:Y:S01]  /*7c10*/  IMAD.U32 R4, RZ, RZ, UR8 ;  /* 0x00000008ff047e24 */ /* 0x000fe2000f8e00ff */
[----:B-1----:R-:W-:Y:S01]  /*7c20*/  MOV R7, UR7 ;  /* 0x0000000700077c02 */ /* 0x002fe20008000f00 */
[----:B------:R-:W-:Y:S01]  /*7c30*/  IMAD.U32 R6, RZ, RZ, UR6 ;  /* 0x00000006ff067e24 */ /* 0x000fe2000f8e00ff */
[----:B-----5:R-:W-:Y:S01]  /*7c40*/  MOV R11, UR5 ;  /* 0x00000005000b7c02 */ /* 0x020fe20008000f00 */
[----:B------:R-:W-:Y:S02]  /*7c50*/  IMAD.U32 R10, RZ, RZ, UR4 ;  /* 0x00000004ff0a7e24 */ /* 0x000fe4000f8e00ff */
[----:B------:R-:W-:Y:S07]  /*7c60*/  LEPC R20, `(.L_x_132) ;  /* 0x000000001014794e */ /* 0x000fee0000000000 */
[----:B--2-4-:R-:W-:Y:S05]  /*7c70*/  CALL.ABS.NOINC R2 ;  /* 0x0000000002007343 */ /* 0x014fea0003c00000 */
.L_x_132:
[----:B------:R-:W-:Y:S01]  /*7c80*/  ISETP.NE.AND P6, PT, R61, RZ, PT ;  /* 0x000000ff3d00720c */ /* 0x000fe20003fc5270 */
[----:B------:R-:W-:Y:S05]  /*7c90*/  WARPSYNC.ALL ;  /* 0x0000000000007948 */ /* 0x000fea0003800000 */
[----:B------:R-:W-:Y:S01]  /*7ca0*/  R2UR UR4, R25 ;  /* 0x00000000190472ca */ /* 0x000fe200000e0000 */
[----:B----4-:R-:W-:Y:S01]  /*7cb0*/  HADD2.F32 R3, -RZ, R28.H0_H0 ;  /* 0x2000001cff037230 */ /* 0x010fe20000004100 */
[----:B------:R-:W-:Y:S01]  /*7cc0*/  ISETP.NE.AND P0, PT, R60, RZ, PT ;  /* 0x000000ff3c00720c */ /* 0x000fe20003f05270 */
[----:B------:R-:W-:Y:S01]  /*7cd0*/  HADD2.F32 R20, -RZ, R30.H0_H0 ;  /* 0x2000001eff147230 */ /* 0x000fe20000004100 */
[----:B------:R-:W-:Y:S09]  /*7ce0*/  BSSY.RECONVERGENT B0, `(.L_x_133) ;  /* 0x0000058000007945 */ /* 0x000ff20003800200 */
[----:B-12---:R-:W1:Y:S02]  /*7cf0*/  LDTM.x16 R4, tmem[UR4+0x20] ;  /* 0x00002004000479ee */ /* 0x006e640008240000 */
        /* <DEDUP_REMOVED lines=59> */
[----:B------:R-:W-:Y:S02]  /*80b0*/  LEA R3, R26, UR43, 0x3 ;  /* 0x0000002b1a037c11 */ /* 0x000fe4000f8e18ff */
        /* <DEDUP_REMOVED lines=8> */
[----:B------:R-:W-:Y:S01]  /*8140*/  @P6 SHF.L.U32 R2, R59, 0x1f, RZ ;  /* 0x0000001f3b026819 */ /* 0x000fe200000006ff */
        /* <DEDUP_REMOVED lines=17> */
.L_x_134:
[----:B------:R-:W-:Y:S05]  /*8260*/  BSYNC.RECONVERGENT B0 ;  /* 0x0000000000007941 */ /* 0x000fea0003800200 */
.L_x_133:
        /* <DEDUP_REMOVED lines=19> */
.L_x_138:
[----:B------:R-:W-:Y:S05]  /*83a0*/  BSYNC B0 ;  /* 0x0000000000007941 */ /* 0x000fea0003800000 */
.L_x_137:
[----:B------:R-:W-:Y:S11]  /*83b0*/  ISETP.NE.AND P0, PT, R64, RZ, PT ;  /* 0x000000ff4000720c */ /* 0x000ff60003f05270 */
[----:B------:R-:W-:Y:S02]  /*83c0*/  @!UPT UIADD3 URZ, UPT, UPT, URZ, URZ, URZ ;  /* 0x000000fffffff290 */ /* 0x000fe4000fffe0ff */
[----:B------:R3:W4:Y:S04]  /*83d0*/  @P0 LDS.128 R28, [R26+UR43+0x200] ;  /* 0x0002002b1a1c0984 */ /* 0x0007280008000c00 */
[----:B------:R3:W1:Y:S02]  /*83e0*/  @P0 LDS.128 R36, [R65+0x200] ;  /* 0x0002000041240984 */ /* 0x0006640000000c00 */
.L_x_136:
[----:B------:R-:W-:Y:S05]  /*83f0*/  BSYNC B1 ;  /* 0x0000000000017941 */ /* 0x000fea0003800000 */
.L_x_135:
[----:B--2---:R-:W-:Y:S05]  /*8400*/  VIADD R0, R25, 0x30 ;  /* 0x0000003019007836 */ /* 0x004fea0000000000 */
[----:B------:R-:W-:Y:S04]  /*8410*/  SHF.R.U32.HI R0, RZ, 0x15, R0 ;  /* 0x00000015ff007819 */ /* 0x000fe80000011600 */
[----:B------:R-:W-:Y:S11]  /*8420*/  LOP3.LUT P0, RZ, R0, 0x3, R47, 0x48, !PT ;  /* 0x0000000300ff7812 */ /* 0x000ff6000780482f */
[----:B------:R-:W-:Y:S02]  /*8430*/  @!UPT UIADD3 URZ, UPT, UPT, URZ, URZ, URZ ;  /* 0x000000fffffff290 */ /* 0x000fe4000fffe0ff */
[----:B------:R-:W-:Y:S05]  /*8440*/  @!P0 BRA `(.L_x_140) ;  /* 0x0000000000408947 */ /* 0x000fea0003800000 */
[----:B------:R-:W2:Y:S01]  /*8450*/  LDCU.64 UR8, c[0x4][0x70] ;  /* 0x01000e00ff0877ac */ /* 0x000ea20008000a00 */
[----:B------:R-:W-:Y:S01]  /*8460*/  MOV R3, 0x0 ;  /* 0x0000000000037802 */ /* 0x000fe20000000f00 */
        /* <DEDUP_REMOVED lines=14> */
.L_x_140:
[----:B------:R-:W-:Y:S01]  /*8550*/  ISETP.NE.AND P0, PT, R60, RZ, PT ;  /* 0x000000ff3c00720c */ /* 0x000fe20003f05270 */
[----:B------:R-:W-:Y:S05]  /*8560*/  WARPSYNC.ALL ;  /* 0x0000000000007948 */ /* 0x000fea0003800000 */
[----:B------:R-:W-:Y:S01]  /*8570*/  R2UR UR4, R25 ;  /* 0x00000000190472ca */ /* 0x000fe200000e0000 */
[--C-:B----4-:R-:W-:Y:S01]  /*8580*/  HADD2.F32 R20, -RZ, R28.reuse.H0_H0 ;  /* 0x2000001cff147230 */ /* 0x110fe20000004100 */
[----:B------:R-:W-:Y:S01]  /*8590*/  IADD3 R53, PT, PT, R53, 0xd0, RZ ;  /* 0x000000d035357810 */ /* 0x000fe20007ffe0ff */
[----:B------:R-:W-:Y:S01]  /*85a0*/  HADD2.F32 R21, -RZ, R28.H1_H1 ;  /* 0x3000001cff157230 */ /* 0x000fe20000004100 */
[----:B------:R-:W-:Y:S01]  /*85b0*/  BSSY.RECONVERGENT B0, `(.L_x_141) ;  /* 0x0000054000007945 */ /* 0x000fe20003800200 */
[--C-:B------:R-:W-:Y:S01]  /*85c0*/  HADD2.F32 R25, -RZ, R29.reuse.H0_H0 ;  /* 0x2000001dff197230 */ /* 0x100fe20000004100 */
[----:B------:R-:W-:Y:S01]  /*85d0*/  LOP3.LUT R53, R53, 0xfefffff8, RZ, 0xc0, !PT ;  /* 0xfefffff835357812 */ /* 0x000fe200078ec0ff */
[----:B---3--:R-:W-:Y:S02]  /*85e0*/  HADD2.F32 R26, -RZ, R29.H1_H1 ;  /* 0x3000001dff1a7230 */ /* 0x008fe40000004100 */
[--C-:B------:R-:W-:Y:S02]  /*85f0*/  HADD2.F32 R28, -RZ, R30.reuse.H0_H0 ;  /* 0x2000001eff1c7230 */ /* 0x100fe40000004100 */
[----:B------:R-:W-:Y:S02]  /*8600*/  HADD2.F32 R29, -RZ, R30.H1_H1 ;  /* 0x3000001eff1d7230 */ /* 0x000fe40000004100 */
[----:B-1----:R-:W1:Y:S01]  /*8610*/  LDTM.x16 R4, tmem[UR4+0x30] ;  /* 0x00003004000479ee */ /* 0x002e620008240000 */
[----:B------:R-:W-:Y:S01]  /*8620*/  NOP ;  /* 0x0000000000007918 */ /* 0x000fe20000000000 */
[----:B-1----:R1:W-:Y:S01]  /*8630*/  SYNCS.ARRIVE.TRANS64.RED.A1T0 RZ, [R53+URZ], RZ ;  /* 0x000000ff35ff79a7 */ /* 0x0023e200081004ff */
[--C-:B------:R-:W-:Y:S02]  /*8640*/  HADD2.F32 R30, -RZ, R31.reuse.H0_H0 ;  /* 0x2000001fff1e7230 */ /* 0x100fe40000004100 */
[----:B------:R-:W-:Y:S02]  /*8650*/  HADD2.F32 R31, -RZ, R31.H1_H1 ;  /* 0x3000001fff1f7230 */ /* 0x000fe40000004100 */
        /* <DEDUP_REMOVED lines=8> */
[C---:B------:R-:W-:Y:S01]  /*86e0*/  FMUL R4, R24.reuse, R4 ;  /* 0x0000000418047220 */ /* 0x040fe20000400000 */
[C---:B------:R-:W-:Y:S01]  /*86f0*/  FMUL R5, R24.reuse, R5 ;  /* 0x0000000518057220 */ /* 0x040fe20000400000 */
[C---:B------:R-:W-:Y:S01]  /*8700*/  FMUL R6, R24.reuse, R6 ;  /* 0x0000000618067220 */ /* 0x040fe20000400000 */
[C---:B------:R-:W-:Y:S01]  /*8710*/  FMUL R7, R24.reuse, R7 ;  /* 0x0000000718077220 */ /* 0x040fe20000400000 */
[C---:B------:R-:W-:Y:S01]  /*8720*/  FFMA R4, R27.reuse, R20, R4 ;  /* 0x000000141b047223 */ /* 0x040fe20000000004 */
        /* <DEDUP_REMOVED lines=15> */
[C---:B------:R-:W-:Y:S01]  /*8820*/  FMUL R12, R24.reuse, R16 ;  /* 0x00000010180c7220 */ /* 0x040fe20000400000 */
[C---:B------:R-:W-:Y:S01]  /*8830*/  FFMA R0, R27.reuse, R32, R0 ;  /* 0x000000201b007223 */ /* 0x040fe20000000000 */
[C---:B------:R-:W-:Y:S01]  /*8840*/  FMUL R13, R24.reuse, R17 ;  /* 0x00000011180d7220 */ /* 0x040fe20000400000 */
[----:B------:R-:W-:Y:S01]  /*8850*/  FFMA R2, R27, R33, R2 ;  /* 0x000000211b027223 */ /* 0x000fe20000000002 */
[----:B------:R-:W-:Y:S01]  /*8860*/  F2FP.F16.F32.PACK_AB R4, R5, R4 ;  /* 0x000000040504723e */ /* 0x000fe200000000ff */
[C---:B------:R-:W-:Y:S01]  /*8870*/  FMUL R14, R24.reuse, R18 ;  /* 0x00000012180e7220 */ /* 0x040fe20000400000 */
[----:B------:R-:W-:Y:S01]  /*8880*/  FFMA R3, R27, R34, R3 ;  /* 0x000000221b037223 */ /* 0x000fe20000000003 */
[----:B------:R-:W-:Y:S01]  /*8890*/  F2FP.F16.F32.PACK_AB R5, R7, R6 ;  /* 0x000000060705723e */ /* 0x000fe200000000ff */
[----:B------:R-:W-:Y:S01]  /*88a0*/  FFMA R15, R27, R35, R15 ;  /* 0x000000231b0f7223 */ /* 0x000fe2000000000f */
[----:B------:R-:W-:Y:S01]  /*88b0*/  FMUL R19, R24, R19 ;  /* 0x0000001318137220 */ /* 0x000fe20000400000 */
[----:B------:R-:W-:Y:S01]  /*88c0*/  F2FP.F16.F32.PACK_AB R6, R9, R8 ;  /* 0x000000080906723e */ /* 0x000fe200000000ff */
[----:B------:R-:W-:Y:S01]  /*88d0*/  FFMA R12, R27, R36, R12 ;  /* 0x000000241b0c7223 */ /* 0x000fe2000000000c */
[----:B------:R-:W-:Y:S01]  /*88e0*/  F2FP.F16.F32.PACK_AB R7, R11, R10 ;  /* 0x0000000a0b07723e */ /* 0x000fe200000000ff */
[C---:B------:R-:W-:Y:S01]  /*88f0*/  FFMA R13, R27.reuse, R37, R13 ;  /* 0x000000251b0d7223 */ /* 0x040fe2000000000d */
[C---:B------:R-:W-:Y:S01]  /*8900*/  FFMA R14, R27.reuse, R38, R14 ;  /* 0x000000261b0e7223 */ /* 0x040fe2000000000e */
[----:B------:R-:W-:Y:S01]  /*8910*/  FFMA R19, R27, R39, R19 ;  /* 0x000000271b137223 */ /* 0x000fe20000000013 */
[----:B------:R-:W-:Y:S01]  /*8920*/  F2FP.F16.F32.PACK_AB R16, R2, R0 ;  /* 0x000000000210723e */ /* 0x000fe200000000ff */
[----:B------:R1:W-:Y:S01]  /*8930*/  STS.128 [R56+UR43+0x3200], R4 ;  /* 0x0032000438007988 */ /* 0x0003e20008000c2b */
        /* <DEDUP_REMOVED lines=27> */
.L_x_142:
[----:B------:R-:W-:Y:S05]  /*8af0*/  BSYNC.RECONVERGENT B0 ;  /* 0x0000000000007941 */ /* 0x000fea0003800200 */
.L_x_141:
[----:B------:R-:W-:Y:S01]  /*8b00*/  BAR.SYNC.DEFER_BLOCKING 0x1, 0x80 ;  /* 0x0042000000007b1d */ /* 0x000fe20000010000 */
[----:B------:R-:W-:Y:S01]  /*8b10*/  UISETP.NE.AND UP0, UPT, UR52, -0x4, UPT ;  /* 0xfffffffc3400788c */ /* 0x000fe2000bf05270 */
[----:B------:R-:W-:Y:S08]  /*8b20*/  IADD3 R22, PT, PT, R22, 0x1, RZ ;  /* 0x0000000116167810 */ /* 0x000ff00007ffe0ff */
[----:B------:R-:W-:Y:S05]  /*8b30*/  BRA.U !UP0, `(.L_x_143) ;  /* 0x0000000108287547 */ /* 0x000fea000b800000 */
[----:B------:R-:W-:Y:S01]  /*8b40*/  ISETP.NE.AND P0, PT, R61, RZ, PT ;  /* 0x000000ff3d00720c */ /* 0x000fe20003f05270 */
[----:B------:R-:W-:Y:S01]  /*8b50*/  IMAD.U32 R2, RZ, RZ, UR46 ;  /* 0x0000002eff027e24 */ /* 0x000fe2000f8e00ff */
[----:B------:R-:W-:Y:S01]  /*8b60*/  UIADD3 UR4, UPT, UPT, UR46, 0x1, URZ ;  /* 0x000000012e047890 */ /* 0x000fe2000fffe0ff */
[----:B------:R-:W-:Y:S03]  /*8b70*/  IMAD.U32 R0, RZ, RZ, UR47 ;  /* 0x0000002fff007e24 */ /* 0x000fe6000f8e00ff */
[----:B------:R-:W-:Y:S04]  /*8b80*/  UISETP.NE.AND UP0, UPT, UR4, 0x4, UPT ;  /* 0x000000040400788c */ /* 0x000fe8000bf05270 */
[----:B------:R-:W-:Y:S03]  /*8b90*/  USEL UR46, UR4, URZ, UP0 ;  /* 0x000000ff042e7287 */ /* 0x000fe60008000000 */
[----:B------:R-:W-:Y:S05]  /*8ba0*/  @P0 LEA R2, R2, UR43, 0x3 ;  /* 0x0000002b02020c11 */ /* 0x000fea000f8e18ff */
[----:B------:R-:W-:Y:S05]  /*8bb0*/  @P0 VIADD R2, R2, 0x60 ;  /* 0x0000006002020836 */ /* 0x000fea0000000000 */
[----:B------:R-:W-:Y:S04]  /*8bc0*/  @P0 PRMT R0, R0, 0x654, R2 ;  /* 0x0000065400000816 */ /* 0x000fe80000000002 */
[----:B------:R2:W-:Y:S03]  /*8bd0*/  @P0 SYNCS.ARRIVE.TRANS64.RED.A1T0 RZ, [R0+URZ], RZ ;  /* 0x000000ff00ff09a7 */ /* 0x0005e600081004ff */
.L_x_143:
[----:B------:R-:W-:Y:S01]  /*8be0*/  R2UR UR4, R50 ;  /* 0x00000000320472ca */ /* 0x000fe200000e0000 */
[----:B------:R-:W-:Y:S01]  /*8bf0*/  UISETP.NE.AND UP0, UPT, UR62, URZ, UPT ;  /* 0x000000ff3e00728c */ /* 0x000fe2000bf05270 */
[----:B------:R-:W-:Y:S01]  /*8c00*/  ISETP.NE.AND P0, PT, R55, 0x2, PT ;  /* 0x000000023700780c */ /* 0x000fe20003f05270 */
[----:B------:R-:W-:Y:S01]  /*8c10*/  UIADD3 UR31, UPT, UPT, UR38, UR63, URZ ;  /* 0x0000003f261f7290 */ /* 0x000fe2000fffe0ff */
[----:B------:R-:W-:Y:S01]  /*8c20*/  ISETP.NE.AND P1, PT, R22, 0x4, PT ;  /* 0x000000041600780c */ /* 0x000fe20003f25270 */
[----:B------:R-:W-:Y:S01]  /*8c30*/  UIADD3 UR52, UPT, UPT, UR52, 0x4, URZ ;  /* 0x0000000434347890 */ /* 0x000fe2000fffe0ff */
[----:B------:R-:W-:Y:S01]  /*8c40*/  SEL R2, RZ, 0x1, P0 ;  /* 0x00000001ff027807 */ /* 0x000fe20000000000 */
[----:B------:R-:W-:Y:S01]  /*8c50*/  UMOV UR36, UR61 ;  /* 0x0000003d00247c82 */ /* 0x000fe20008000000 */
[----:B--2---:R-:W-:Y:S02]  /*8c60*/  SEL R0, RZ, 0x1, P1 ;  /* 0x00000001ff007807 */ /* 0x004fe40000800000 */
[----:B------:R-:W-:Y:S02]  /*8c70*/  LOP3.LUT R57, R57, R2, RZ, 0x3c, !PT ;  /* 0x0000000239397212 */ /* 0x000fe400078e3cff */
[----:B------:R-:W-:Y:S01]  /*8c80*/  LOP3.LUT R58, R58, R0, RZ, 0x3c, !PT ;  /* 0x000000003a3a7212 */ /* 0x000fe200078e3cff */
[----:B------:R-:W-:Y:S01]  /*8c90*/  UIADD3 UR30, UPT, UPT, UR37, UR4, URZ ;  /* 0x00000004251e7290 */ /* 0x000fe2000fffe0ff */
[----:B------:R-:W-:Y:S02]  /*8ca0*/  SEL R55, R55, RZ, P0 ;  /* 0x000000ff37377207 */ /* 0x000fe40000000000 */
[----:B------:R-:W-:Y:S01]  /*8cb0*/  SEL R22, R22, RZ, P1 ;  /* 0x000000ff16167207 */ /* 0x000fe20000800000 */
[----:B------:R-:W-:Y:S08]  /*8cc0*/  BRA.U UP0, `(.L_x_144) ;  /* 0xffffffcd005c7547 */ /* 0x000ff0000b83ffff */
[----:B------:R-:W-:-:S13]  /*8cd0*/  R2UR UR4, R51 ;  /* 0x00000000330472ca */ /* 0x000fda00000e0000 */
[----:B------:R-:W-:-:S09]  /*8ce0*/  UISETP.NE.AND UP0, UPT, UR4, URZ, UPT ;  /* 0x000000ff0400728c */ /* 0x000fd2000bf05270 */
[----:B------:R-:W-:Y:S05]  /*8cf0*/  BRA.U !UP0, `(.L_x_145) ;  /* 0x0000000108487547 */ /* 0x000fea000b800000 */
[----:B------:R-:W2:Y:S02]  /*8d00*/  LDCU.64 UR4, c[0x0][0x890] ;  /* 0x00011200ff0477ac */ /* 0x000ea40008000a00 */
[----:B--2---:R-:W-:-:S04]  /*8d10*/  UISETP.NE.U32.AND UP0, UPT, UR4, URZ, UPT ;  /* 0x000000ff0400728c */ /* 0x004fc8000bf05070 */
[----:B------:R-:W-:-:S09]  /*8d20*/  UISETP.NE.AND.EX UP0, UPT, UR5, URZ, UPT, UP0 ;  /* 0x000000ff0500728c */ /* 0x000fd2000bf05300 */
[----:B------:R-:W-:Y:S05]  /*8d30*/  BRA.U UP0, `(.L_x_146) ;  /* 0x00000001000c7547 */ /* 0x000fea000b800000 */
[----:B------:R-:W-:-:S13]  /*8d40*/  FSETP.NEU.AND P0, PT, R27, RZ, PT ;  /* 0x000000ff1b00720b */ /* 0x000fda0003f0d000 */
[----:B------:R-:W-:Y:S05]  /*8d50*/  @!P0 EXIT ;  /* 0x000000000000894d */ /* 0x000fea0003800000 */
[----:B------:R-:W-:Y:S05]  /*8d60*/  BRA `(.L_x_145) ;  /* 0x00000000002c7947 */ /* 0x000fea0003800000 */
.L_x_146:
[----:B------:R-:W-:Y:S01]  /*8d70*/  ISETP.NE.AND P0, PT, R54, RZ, PT ;  /* 0x000000ff3600720c */ /* 0x000fe20003f05270 */
[----:B------:R-:W-:-:S12]  /*8d80*/  BSSY.RECONVERGENT B0, `(.L_x_145) ;  /* 0x0000009000007945 */ /* 0x000fd80003800200 */
[----:B------:R-:W-:Y:S05]  /*8d90*/  @P0 BRA `(.L_x_147) ;  /* 0x0000000000140947 */ /* 0x000fea0003800000 */
[----:B------:R-:W2:Y:S02]  /*8da0*/  LDCU.64 UR4, c[0x0][0x888] ;  /* 0x00011100ff0477ac */ /* 0x000ea40008000a00 */
[----:B--2---:R-:W-:-:S04]  /*8db0*/  ISETP.NE.U32.AND P0, PT, RZ, UR4, PT ;  /* 0x00000004ff007c0c */ /* 0x004fc8000bf05070 */
[----:B------:R-:W-:-:S13]  /*8dc0*/  ISETP.NE.AND.EX P0, PT, RZ, UR5, PT, P0 ;  /* 0x00000005ff007c0c */ /* 0x000fda000bf05300 */
[----:B------:R-:W-:Y:S05]  /*8dd0*/  @!P0 EXIT ;  /* 0x000000000000894d */ /* 0x000fea0003800000 */
[----:B------:R-:W-:Y:S05]  /*8de0*/  BRA `(.L_x_148) ;  /* 0x0000000000087947 */ /* 0x000fea0003800000 */
.L_x_147:
[----:B------:R-:W-:-:S13]  /*8df0*/  FSETP.NEU.AND P0, PT, R27, RZ, PT ;  /* 0x000000ff1b00720b */ /* 0x000fda0003f0d000 */
[----:B------:R-:W-:Y:S05]  /*8e00*/  @!P0 EXIT ;  /* 0x000000000000894d */ /* 0x000fea0003800000 */
.L_x_148:
[----:B------:R-:W-:Y:S05]  /*8e10*/  BSYNC.RECONVERGENT B0 ;  /* 0x0000000000007941 */ /* 0x000fea0003800200 */
.L_x_145:
[----:B------:R-:W-:Y:S01]  /*8e20*/  ULEA UR4, UR46, UR43, 0x3 ;  /* 0x0000002b2e047291 */ /* 0x000fe2000f8e18ff */
[----:B------:R-:W-:-:S04]  /*8e30*/  DEPBAR.LE SB0, 0x0 ;  /* 0x000080000000791a */ /* 0x000fc80000000000 */
[----:B------:R-:W-:-:S04]  /*8e40*/  UIADD3 UR4, UPT, UPT, UR4, 0x60, URZ ;  /* 0x0000006004047890 */ /* 0x000fc8000fffe0ff */
[----:B------:R-:W-:-:S09]  /*8e50*/  UPRMT UR4, UR47, 0x654, UR4 ;  /* 0x000006542f047896 */ /* 0x000fd20008000004 */
[----:B------:R-:W-:Y:S01]  /*8e60*/  SYNCS.ARRIVE.TRANS64.RED.A1T0 RZ, [UR4], RZ ;  /* 0x000000ffffff79a7 */ /* 0x000fe20008100404 */
[----:B------:R-:W-:Y:S05]  /*8e70*/  EXIT ;  /* 0x000000000000794d */ /* 0x000fea0003800000 */
.L_x_24:
[----:B--2---:R2:W3:Y:S02]  /*8e80*/  SYNCS.PHASECHK.TRANS64.TRYWAIT P0, [R0+URZ+0x100], R2 ;  /* 0x00010002000075a7 */ /* 0x0044e400080011ff */
[----:B---3--:R-:W-:Y:S05]  /*8e90*/  @!P0 NANOSLEEP.SYNCS 0x989680 ;  /* 0x009896800000895d */ /* 0x008fea0003900000 */
[----:B------:R-:W3:Y:S02]  /*8ea0*/  @!P0 SYNCS.PHASECHK.TRANS64 P0, [R0+URZ+0x100], R2 ;  /* 0x00010002000085a7 */ /* 0x000ee400080010ff */
[----:B---3--:R-:W-:Y:S05]  /*8eb0*/  @!P0 BRA `(.L_x_24) ;  /* 0xfffffffc00f08947 */ /* 0x008fea000383ffff */
[----:B------:R-:W-:Y:S05]  /*8ec0*/  BRA `(.L_x_149) ;  /* 0xffffff8800c87947 */ /* 0x000fea000383ffff */
.L_x_27:
[----:B-1----:R-:W-:-:S07]  /*8ed0*/  MOV R0, UR33 ;  /* 0x0000002100007c02 */ /* 0x002fce0008000f00 */
.L_x_150:
[----:B-1----:R1:W2:Y:S02]  /*8ee0*/  SYNCS.PHASECHK.TRANS64.TRYWAIT P0, [R0+URZ+0x20], R3 ;  /* 0x00002003000075a7 */ /* 0x0022a400080011ff */
[----:B--2---:R-:W-:Y:S05]  /*8ef0*/  @!P0 NANOSLEEP.SYNCS 0x989680 ;  /* 0x009896800000895d */ /* 0x004fea0003900000 */
[----:B------:R-:W2:Y:S02]  /*8f00*/  @!P0 SYNCS.PHASECHK.TRANS64 P0, [R0+URZ+0x20], R3 ;  /* 0x00002003000085a7 */ /* 0x000ea400080010ff */
[----:B--2---:R-:W-:Y:S05]  /*8f10*/  @!P0 BRA `(.L_x_150) ;  /* 0xfffffffc00f08947 */ /* 0x004fea000383ffff */
[----:B------:R-:W-:Y:S05]  /*8f20*/  BRA `(.L_x_26) ;  /* 0xffffff8c001c7947 */ /* 0x000fea000383ffff */
.L_x_34:
[----:B-1----:R-:W-:-:S07]  /*8f30*/  MOV R0, UR17 ;  /* 0x0000001100007c02 */ /* 0x002fce0008000f00 */
.L_x_151:
[----:B-1----:R1:W2:Y:S02]  /*8f40*/  SYNCS.PHASECHK.TRANS64.TRYWAIT P0, [R0+URZ+0x20], R3 ;  /* 0x00002003000075a7 */ /* 0x0022a400080011ff */
[----:B--2---:R-:W-:Y:S05]  /*8f50*/  @!P0 NANOSLEEP.SYNCS 0x989680 ;  /* 0x009896800000895d */ /* 0x004fea0003900000 */
[----:B------:R-:W2:Y:S02]  /*8f60*/  @!P0 SYNCS.PHASECHK.TRANS64 P0, [R0+URZ+0x20], R3 ;  /* 0x00002003000085a7 */ /* 0x000ea400080010ff */
[----:B--2---:R-:W-:Y:S05]  /*8f70*/  @!P0 BRA `(.L_x_151) ;  /* 0xfffffffc00f08947 */ /* 0x004fea000383ffff */
[----:B------:R-:W-:Y:S05]  /*8f80*/  BRA `(.L_x_33) ;  /* 0xffffff8c00e07947 */ /* 0x000fea000383ffff */
.L_x_39:
[----:B-1----:R1:W2:Y:S02]  /*8f90*/  SYNCS.PHASECHK.TRANS64.TRYWAIT P0, [R3+URZ+0x90], R0 ;  /* 0x00009000030075a7 */ /* 0x0022a400080011ff */
[----:B--2---:R-:W-:Y:S05]  /*8fa0*/  @!P0 NANOSLEEP.SYNCS 0x989680 ;  /* 0x009896800000895d */ /* 0x004fea0003900000 */
[----:B------:R-:W2:Y:S02]  /*8fb0*/  @!P0 SYNCS.PHASECHK.TRANS64 P0, [R3+URZ+0x90], R0 ;  /* 0x00009000030085a7 */ /* 0x000ea400080010ff */
[----:B--2---:R-:W-:Y:S05]  /*8fc0*/  @!P0 BRA `(.L_x_39) ;  /* 0xfffffffc00f08947 */ /* 0x004fea000383ffff */
[----:B------:R-:W-:Y:S05]  /*8fd0*/  BRA `(.L_x_152) ;  /* 0xffffff90008c7947 */ /* 0x000fea000383ffff */
.L_x_43:
[----:B------:R-:W-:-:S07]  /*8fe0*/  MOV R0, UR4 ;  /* 0x0000000400007c02 */ /* 0x000fce0008000f00 */
.L_x_153:
[----:B-1----:R1:W2:Y:S02]  /*8ff0*/  SYNCS.PHASECHK.TRANS64.TRYWAIT P0, [R0+URZ], R2 ;  /* 0x00000002000075a7 */ /* 0x0022a400080011ff */
[----:B--2---:R-:W-:Y:S05]  /*9000*/  @!P0 NANOSLEEP.SYNCS 0x989680 ;  /* 0x009896800000895d */ /* 0x004fea0003900000 */
[----:B------:R-:W2:Y:S02]  /*9010*/  @!P0 SYNCS.PHASECHK.TRANS64 P0, [R0+URZ], R2 ;  /* 0x00000002000085a7 */ /* 0x000ea400080010ff */
[----:B--2---:R-:W-:Y:S05]  /*9020*/  @!P0 BRA `(.L_x_153) ;  /* 0xfffffffc00f08947 */ /* 0x004fea000383ffff */
[----:B------:R-:W-:Y:S05]  /*9030*/  BRA `(.L_x_154) ;  /* 0xffffff9800347947 */ /* 0x000fea000383ffff */
.L_x_44:
[----:B------:R-:W-:-:S07]  /*9040*/  MOV R0, UR5 ;  /* 0x0000000500007c02 */ /* 0x000fce0008000f00 */
.L_x_155:
[----:B-1----:R1:W2:Y:S02]  /*9050*/  SYNCS.PHASECHK.TRANS64.TRYWAIT P0, [R0+URZ], R3 ;  /* 0x00000003000075a7 */ /* 0x0022a400080011ff */
[----:B--2---:R-:W-:Y:S05]  /*9060*/  @!P0 NANOSLEEP.SYNCS 0x989680 ;  /* 0x009896800000895d */ /* 0x004fea0003900000 */
[----:B------:R-:W2:Y:S02]  /*9070*/  @!P0 SYNCS.PHASECHK.TRANS64 P0, [R0+URZ], R3 ;  /* 0x00000003000085a7 */ /* 0x000ea400080010ff */
[----:B--2---:R-:W-:Y:S05]  /*9080*/  @!P0 BRA `(.L_x_155) ;  /* 0xfffffffc00f08947 */ /* 0x004fea000383ffff */
[----:B------:R-:W-:Y:S05]  /*9090*/  BRA `(.L_x_156) ;  /* 0xffffff9800407947 */ /* 0x000fea000383ffff */
.L_x_45:
[----:B------:R-:W-:-:S07]  /*90a0*/  MOV R0, UR5 ;  /* 0x0000000500007c02 */ /* 0x000fce0008000f00 */
.L_x_157:
[----:B-1----:R1:W2:Y:S02]  /*90b0*/  SYNCS.PHASECHK.TRANS64.TRYWAIT P0, [R0+URZ], R3 ;  /* 0x00000003000075a7 */ /* 0x0022a400080011ff */
[----:B--2---:R-:W-:Y:S05]  /*90c0*/  @!P0 NANOSLEEP.SYNCS 0x989680 ;  /* 0x009896800000895d */ /* 0x004fea0003900000 */
[----:B------:R-:W2:Y:S02]  /*90d0*/  @!P0 SYNCS.PHASECHK.TRANS64 P0, [R0+URZ], R3 ;  /* 0x00000003000085a7 */ /* 0x000ea400080010ff */
[----:B--2---:R-:W-:Y:S05]  /*90e0*/  @!P0 BRA `(.L_x_157) ;  /* 0xfffffffc00f08947 */ /* 0x004fea000383ffff */
[----:B------:R-:W-:Y:S05]  /*90f0*/  BRA `(.L_x_158) ;  /* 0xffffff98004c7947 */ /* 0x000fea000383ffff */
.L_x_48:
[----:B--2---:R2:W3:Y:S02]  /*9100*/  SYNCS.PHASECHK.TRANS64.TRYWAIT P0, [R2+URZ+0xf0], R4 ;  /* 0x0000f004020075a7 */ /* 0x0044e400080011ff */
[----:B---3--:R-:W-:Y:S05]  /*9110*/  @!P0 NANOSLEEP.SYNCS 0x989680 ;  /* 0x009896800000895d */ /* 0x008fea0003900000 */
[----:B------:R-:W3:Y:S02]  /*9120*/  @!P0 SYNCS.PHASECHK.TRANS64 P0, [R2+URZ+0xf0], R4 ;  /* 0x0000f004020085a7 */ /* 0x000ee400080010ff */
[----:B---3--:R-:W-:Y:S05]  /*9130*/  @!P0 BRA `(.L_x_48) ;  /* 0xfffffffc00f08947 */ /* 0x008fea000383ffff */
[----:B------:R-:W-:Y:S05]  /*9140*/  BRA `(.L_x_159) ;  /* 0xffffff9800a87947 */ /* 0x000fea000383ffff */
.L_x_49:
[----:B------:R-:W-:-:S07]  /*9150*/  MOV R2, UR4 ;  /* 0x0000000400027c02 */ /* 0x000fce0008000f00 */
.L_x_160:
[----:B--2---:R2:W3:Y:S02]  /*9160*/  SYNCS.PHASECHK.TRANS64.TRYWAIT P0, [R2+URZ+0xa0], R5 ;  /* 0x0000a005020075a7 */ /* 0x0044e400080011ff */
[----:B---3--:R-:W-:Y:S05]  /*9170*/  @!P0 NANOSLEEP.SYNCS 0x989680 ;  /* 0x009896800000895d */ /* 0x008fea0003900000 */
[----:B------:R-:W3:Y:S02]  /*9180*/  @!P0 SYNCS.PHASECHK.TRANS64 P0, [R2+URZ+0xa0], R5 ;  /* 0x0000a005020085a7 */ /* 0x000ee400080010ff */
[----:B---3--:R-:W-:Y:S05]  /*9190*/  @!P0 BRA `(.L_x_160) ;  /* 0xfffffffc00f08947 */ /* 0x008fea000383ffff */
[----:B------:R-:W-:Y:S05]  /*91a0*/  BRA `(.L_x_161) ;  /* 0xffffff9800b87947 */ /* 0x000fea000383ffff */
.L_x_50:
[----:B--2---:R2:W3:Y:S02]  /*91b0*/  SYNCS.PHASECHK.TRANS64.TRYWAIT P1, [R2+URZ+0x90], R4 ;  /* 0x00009004020075a7 */ /* 0x0044e400080211ff */
[----:B---3--:R-:W-:Y:S05]  /*91c0*/  @!P1 NANOSLEEP.SYNCS 0x989680 ;  /* 0x009896800000995d */ /* 0x008fea0003900000 */
[----:B------:R-:W3:Y:S02]  /*91d0*/  @!P1 SYNCS.PHASECHK.TRANS64 P1, [R2+URZ+0x90], R4 ;  /* 0x00009004020095a7 */ /* 0x000ee400080210ff */
[----:B---3--:R-:W-:Y:S05]  /*91e0*/  @!P1 BRA `(.L_x_50) ;  /* 0xfffffffc00f09947 */ /* 0x008fea000383ffff */
[----:B------:R-:W-:Y:S05]  /*91f0*/  BRA `(.L_x_162) ;  /* 0xffffff9800e87947 */ /* 0x000fea000383ffff */
.L_x_53:
[----:B------:R-:W-:-:S07]  /*9200*/  MOV R0, UR4 ;  /* 0x0000000400007c02 */ /* 0x000fce0008000f00 */
.L_x_163:
[----:B--2---:R2:W3:Y:S02]  /*9210*/  SYNCS.PHASECHK.TRANS64.TRYWAIT P0, [R0+URZ+0xa0], R2 ;  /* 0x0000a002000075a7 */ /* 0x0044e400080011ff */
[----:B---3--:R-:W-:Y:S05]  /*9220*/  @!P0 NANOSLEEP.SYNCS 0x989680 ;  /* 0x009896800000895d */ /* 0x008fea0003900000 */
[----:B------:R-:W3:Y:S02]  /*9230*/  @!P0 SYNCS.PHASECHK.TRANS64 P0, [R0+URZ+0xa0], R2 ;  /* 0x0000a002000085a7 */ /* 0x000ee400080010ff */
[----:B---3--:R-:W-:Y:S05]  /*9240*/  @!P0 BRA `(.L_x_163) ;  /* 0xfffffffc00f08947 */ /* 0x008fea000383ffff */
[----:B------:R-:W-:Y:S05]  /*9250*/  BRA `(.L_x_52) ;  /* 0xffffff9c003c7947 */ /* 0x000fea000383ffff */
.L_x_62:
[----:B--2---:R-:W-:-:S04]  /*9260*/  MOV R5, UR5 ;  /* 0x0000000500057c02 */ /* 0x004fc80008000f00 */
[----:B------:R2:W3:Y:S03]  /*9270*/  SYNCS.PHASECHK.TRANS64.TRYWAIT P0, [R5+URZ+0x8], R6 ;  /* 0x00000806050075a7 */ /* 0x0004e600080011ff */
[----:B---3--:R-:W-:Y:S05]  /*9280*/  @!P0 NANOSLEEP.SYNCS 0x989680 ;  /* 0x009896800000895d */ /* 0x008fea0003900000 */
[----:B------:R-:W3:Y:S02]  /*9290*/  @!P0 SYNCS.PHASECHK.TRANS64 P0, [R5+URZ+0x8], R6 ;  /* 0x00000806050085a7 */ /* 0x000ee400080010ff */
[----:B---3--:R-:W-:Y:S05]  /*92a0*/  @!P0 BRA `(.L_x_62) ;  /* 0xfffffffc00ec8947 */ /* 0x008fea000383ffff */
[----:B------:R-:W-:Y:S05]  /*92b0*/  BRA `(.L_x_61) ;  /* 0xffffff9c00f07947 */ /* 0x000fea000383ffff */
.L_x_64:
[----:B------:R-:W-:Y:S01]  /*92c0*/  BSSY B0, `(.L_x_164) ;  /* 0x0000006000007945 */ /* 0x000fe20003800000 */
[----:B------:R-:W-:-:S07]  /*92d0*/  MOV R15, 0xffffffff ;  /* 0xffffffff000f7802 */ /* 0x000fce0000000f00 */
[----:B-12--5:R-:W-:Y:S05]  /*92e0*/  WARPSYNC.COLLECTIVE R15, `(.L_x_165) ;  /* 0x000000000f0c7348 */ /* 0x026fea0003c00000 */
[----:B------:R-:W-:Y:S02]  /*92f0*/  ELECT P6, UR79, PT ;  /* 0x00000000004f782f */ /* 0x000fe400038c0000 */
[----:B------:R-:W-:Y:S01]  /*9300*/  MOV R14, UR79 ;  /* 0x0000004f000e7c02 */ /* 0x000fe20008000f00 */
[----:B-12--5:R-:W-:Y:S10]  /*9310*/  ENDCOLLECTIVE ;  /* 0x000000000000791b */ /* 0x026ff40003800000 */
.L_x_165:
[----:B------:R-:W-:Y:S05]  /*9320*/  BSYNC B0 ;  /* 0x0000000000007941 */ /* 0x000fea0003800000 */
.L_x_164:
[----:B------:R-:W-:Y:S05]  /*9330*/  BRA `(.L_x_166) ;  /* 0xffffffa000207947 */ /* 0x000fea000383ffff */
.L_x_66:
[----:B--2---:R-:W-:-:S04]  /*9340*/  MOV R0, UR5 ;  /* 0x0000000500007c02 */ /* 0x004fc80008000f00 */
[----:B------:R2:W3:Y:S03]  /*9350*/  SYNCS.PHASECHK.TRANS64.TRYWAIT P0, [R0+URZ+0x8], R4 ;  /* 0x00000804000075a7 */ /* 0x0004e600080011ff */
[----:B---3--:R-:W-:Y:S05]  /*9360*/  @!P0 NANOSLEEP.SYNCS 0x989680 ;  /* 0x009896800000895d */ /* 0x008fea0003900000 */
[----:B------:R-:W3:Y:S02]  /*9370*/  @!P0 SYNCS.PHASECHK.TRANS64 P0, [R0+URZ+0x8], R4 ;  /* 0x00000804000085a7 */ /* 0x000ee400080010ff */
[----:B---3--:R-:W-:Y:S05]  /*9380*/  @!P0 BRA `(.L_x_66) ;  /* 0xfffffffc00ec8947 */ /* 0x008fea000383ffff */
[----:B------:R-:W-:Y:S05]  /*9390*/  BRA `(.L_x_65) ;  /* 0xffffffa000247947 */ /* 0x000fea000383ffff */
.L_x_67:
[----:B-1----:R1:W2:Y:S02]  /*93a0*/  SYNCS.PHASECHK.TRANS64.TRYWAIT P0, [R0+URZ+0x90], R4 ;  /* 0x00009004000075a7 */ /* 0x0022a400080011ff */
[----:B--2---:R-:W-:Y:S05]  /*93b0*/  @!P0 NANOSLEEP.SYNCS 0x989680 ;  /* 0x009896800000895d */ /* 0x004fea0003900000 */
[----:B------:R-:W2:Y:S02]  /*93c0*/  @!P0 SYNCS.PHASECHK.TRANS64 P0, [R0+URZ+0x90], R4 ;  /* 0x00009004000085a7 */ /* 0x000ea400080010ff */
[----:B--2---:R-:W-:Y:S05]  /*93d0*/  @!P0 BRA `(.L_x_67) ;  /* 0xfffffffc00f08947 */ /* 0x004fea000383ffff */
[----:B------:R-:W-:Y:S05]  /*93e0*/  BRA `(.L_x_167) ;  /* 0xffffffa400107947 */ /* 0x000fea000383ffff */
.L_x_69:
[----:B------:R-:W-:-:S07]  /*93f0*/  MOV R0, UR31 ;  /* 0x0000001f00007c02 */ /* 0x000fce0008000f00 */
.L_x_168:
[----:B-1----:R1:W2:Y:S02]  /*9400*/  SYNCS.PHASECHK.TRANS64.TRYWAIT P0, [R0+URZ+0xd0], R4 ;  /* 0x0000d004000075a7 */ /* 0x0022a400080011ff */
[----:B--2---:R-:W-:Y:S05]  /*9410*/  @!P0 NANOSLEEP.SYNCS 0x989680 ;  /* 0x009896800000895d */ /* 0x004fea0003900000 */
[----:B------:R-:W2:Y:S02]  /*9420*/  @!P0 SYNCS.PHASECHK.TRANS64 P0, [R0+URZ+0xd0], R4 ;  /* 0x0000d004000085a7 */ /* 0x000ea400080010ff */
[----:B--2---:R-:W-:Y:S05]  /*9430*/  @!P0 BRA `(.L_x_168) ;  /* 0xfffffffc00f08947 */ /* 0x004fea000383ffff */
[----:B------:R-:W-:Y:S05]  /*9440*/  BRA `(.L_x_169) ;  /* 0xffffffa4005c7947 */ /* 0x000fea000383ffff */
.L_x_72:
[----:B------:R-:W-:Y:S07]  /*9450*/  MOV R0, UR5 ;  /* 0x0000000500007c02 */ /* 0x000fee0008000f00 */
.L_x_170:
[----:B-1----:R1:W2:Y:S02]  /*9460*/  SYNCS.PHASECHK.TRANS64.TRYWAIT P0, [R0+URZ], R4 ;  /* 0x00000004000075a7 */ /* 0x0022a400080011ff */
[----:B--2---:R-:W-:Y:S05]  /*9470*/  @!P0 NANOSLEEP.SYNCS 0x989680 ;  /* 0x009896800000895d */ /* 0x004fea0003900000 */
[----:B------:R-:W2:Y:S02]  /*9480*/  @!P0 SYNCS.PHASECHK.TRANS64 P0, [R0+URZ], R4 ;  /* 0x00000004000085a7 */ /* 0x000ea400080010ff */
[----:B--2---:R-:W-:Y:S05]  /*9490*/  @!P0 BRA `(.L_x_170) ;  /* 0xfffffffc00f08947 */ /* 0x004fea000383ffff */
[----:B------:R-:W-:Y:S05]  /*94a0*/  BRA `(.L_x_71) ;  /* 0xffffffa400707947 */ /* 0x000fea000383ffff */
.L_x_76:
[----:B-1----:R-:W-:-:S07]  /*94b0*/  MOV R0, UR4 ;  /* 0x0000000400007c02 */ /* 0x002fce0008000f00 */
.L_x_171:
[----:B-1----:R1:W2:Y:S02]  /*94c0*/  SYNCS.PHASECHK.TRANS64.TRYWAIT P0, [R0+URZ], R2 ;  /* 0x00000002000075a7 */ /* 0x0022a400080011ff */
[----:B--2---:R-:W-:Y:S05]  /*94d0*/  @!P0 NANOSLEEP.SYNCS 0x989680 ;  /* 0x009896800000895d */ /* 0x004fea0003900000 */
[----:B------:R-:W2:Y:S02]  /*94e0*/  @!P0 SYNCS.PHASECHK.TRANS64 P0, [R0+URZ], R2 ;  /* 0x00000002000085a7 */ /* 0x000ea400080010ff */
[----:B--2---:R-:W-:Y:S05]  /*94f0*/  @!P0 BRA `(.L_x_171) ;  /* 0xfffffffc00f08947 */ /* 0x004fea000383ffff */
[----:B------:R-:W-:Y:S05]  /*9500*/  BRA `(.L_x_172) ;  /* 0xffffffa800647947 */ /* 0x000fea000383ffff */
.L_x_77:
[----:B------:R-:W-:-:S07]  /*9510*/  MOV R0, UR5 ;  /* 0x0000000500007c02 */ /* 0x000fce0008000f00 */
.L_x_173:
[----:B-1----:R1:W2:Y:S02]  /*9520*/  SYNCS.PHASECHK.TRANS64.TRYWAIT P0, [R0+URZ], R3 ;  /* 0x00000003000075a7 */ /* 0x0022a400080011ff */
[----:B--2---:R-:W-:Y:S05]  /*9530*/  @!P0 NANOSLEEP.SYNCS 0x989680 ;  /* 0x009896800000895d */ /* 0x004fea0003900000 */
[----:B------:R-:W2:Y:S02]  /*9540*/  @!P0 SYNCS.PHASECHK.TRANS64 P0, [R0+URZ], R3 ;  /* 0x00000003000085a7 */ /* 0x000ea400080010ff */
[----:B--2---:R-:W-:Y:S05]  /*9550*/  @!P0 BRA `(.L_x_173) ;  /* 0xfffffffc00f08947 */ /* 0x004fea000383ffff */
[----:B------:R-:W-:Y:S05]  /*9560*/  BRA `(.L_x_174) ;  /* 0xffffffa800707947 */ /* 0x000fea000383ffff */
.L_x_78:
[----:B------:R-:W-:-:S07]  /*9570*/  MOV R0, UR5 ;  /* 0x0000000500007c02 */ /* 0x000fce0008000f00 */
.L_x_175:
[----:B-1----:R1:W2:Y:S02]  /*9580*/  SYNCS.PHASECHK.TRANS64.TRYWAIT P0, [R0+URZ], R3 ;  /* 0x00000003000075a7 */ /* 0x0022a400080011ff */
[----:B--2---:R-:W-:Y:S05]  /*9590*/  @!P0 NANOSLEEP.SYNCS 0x989680 ;  /* 0x009896800000895d */ /* 0x004fea0003900000 */
[----:B------:R-:W2:Y:S02]  /*95a0*/  @!P0 SYNCS.PHASECHK.TRANS64 P0, [R0+URZ], R3 ;  /* 0x00000003000085a7 */ /* 0x000ea400080010ff */
[----:B--2---:R-:W-:Y:S05]  /*95b0*/  @!P0 BRA `(.L_x_175) ;  /* 0xfffffffc00f08947 */ /* 0x004fea000383ffff */
[----:B------:R-:W-:Y:S05]  /*95c0*/  BRA `(.L_x_176) ;  /* 0xffffffa8007c7947 */ /* 0x000fea000383ffff */
.L_x_81:
[----:B------:R-:W-:-:S07]  /*95d0*/  MOV R0, UR26 ;  /* 0x0000001a00007c02 */ /* 0x000fce0008000f00 */
.L_x_177:
[----:B-1----:R1:W2:Y:S02]  /*95e0*/  SYNCS.PHASECHK.TRANS64.TRYWAIT P1, [R0+URZ+0x110], R2 ;  /* 0x00011002000075a7 */ /* 0x0022a400080211ff */
[----:B--2---:R-:W-:Y:S05]  /*95f0*/  @!P1 NANOSLEEP.SYNCS 0x989680 ;  /* 0x009896800000995d */ /* 0x004fea0003900000 */
[----:B------:R-:W2:Y:S02]  /*9600*/  @!P1 SYNCS.PHASECHK.TRANS64 P1, [R0+URZ+0x110], R2 ;  /* 0x00011002000095a7 */ /* 0x000ea400080210ff */
[----:B--2---:R-:W-:Y:S05]  /*9610*/  @!P1 BRA `(.L_x_177) ;  /* 0xfffffffc00f09947 */ /* 0x004fea000383ffff */
[----:B------:R-:W-:Y:S05]  /*9620*/  BRA `(.L_x_178) ;  /* 0xffffffa800c87947 */ /* 0x000fea000383ffff */
.L_x_86:
[----:B--2---:R2:W3:Y:S02]  /*9630*/  SYNCS.PHASECHK.TRANS64.TRYWAIT P0, [R8+URZ+0x90], R0 ;  /* 0x00009000080075a7 */ /* 0x0044e400080011ff */
[----:B---3--:R-:W-:Y:S05]  /*9640*/  @!P0 NANOSLEEP.SYNCS 0x989680 ;  /* 0x009896800000895d */ /* 0x008fea0003900000 */
[----:B------:R-:W3:Y:S02]  /*9650*/  @!P0 SYNCS.PHASECHK.TRANS64 P0, [R8+URZ+0x90], R0 ;  /* 0x00009000080085a7 */ /* 0x000ee400080010ff */
[----:B---3--:R-:W-:Y:S05]  /*9660*/  @!P0 BRA `(.L_x_86) ;  /* 0xfffffffc00f08947 */ /* 0x008fea000383ffff */
[----:B------:R-:W-:Y:S05]  /*9670*/  BRA `(.L_x_179) ;  /* 0xffffffb000007947 */ /* 0x000fea000383ffff */
.L_x_89:
[----:B--2---:R-:W-:Y:S07]  /*9680*/  MOV R0, UR21 ;  /* 0x0000001500007c02 */ /* 0x004fee0008000f00 */
.L_x_180:
[----:B--2---:R2:W3:Y:S02]  /*9690*/  SYNCS.PHASECHK.TRANS64.TRYWAIT P1, [R0+URZ+0x88], R2 ;  /* 0x00008802000075a7 */ /* 0x0044e400080211ff */
[----:B---3--:R-:W-:Y:S05]  /*96a0*/  @!P1 NANOSLEEP.SYNCS 0x989680 ;  /* 0x009896800000995d */ /* 0x008fea0003900000 */
[----:B------:R-:W3:Y:S02]  /*96b0*/  @!P1 SYNCS.PHASECHK.TRANS64 P1, [R0+URZ+0x88], R2 ;  /* 0x00008802000095a7 */ /* 0x000ee400080210ff */
[----:B---3--:R-:W-:Y:S05]  /*96c0*/  @!P1 BRA `(.L_x_180) ;  /* 0xfffffffc00f09947 */ /* 0x008fea000383ffff */
[----:B------:R-:W-:Y:S05]  /*96d0*/  BRA `(.L_x_88) ;  /* 0xffffffb4007c7947 */ /* 0x000fea000383ffff */
.L_x_92:
[----:B--2---:R-:W-:Y:S07]  /*96e0*/  MOV R0, UR21 ;  /* 0x0000001500007c02 */ /* 0x004fee0008000f00 */
.L_x_181:
[----:B--2---:R2:W3:Y:S02]  /*96f0*/  SYNCS.PHASECHK.TRANS64.TRYWAIT P0, [R0+URZ+0x60], R4 ;  /* 0x00006004000075a7 */ /* 0x0044e400080011ff */
[----:B---3--:R-:W-:Y:S05]  /*9700*/  @!P0 NANOSLEEP.SYNCS 0x989680 ;  /* 0x009896800000895d */ /* 0x008fea0003900000 */
[----:B------:R-:W3:Y:S02]  /*9710*/  @!P0 SYNCS.PHASECHK.TRANS64 P0, [R0+URZ+0x60], R4 ;  /* 0x00006004000085a7 */ /* 0x000ee400080010ff */
[----:B---3--:R-:W-:Y:S05]  /*9720*/  @!P0 BRA `(.L_x_181) ;  /* 0xfffffffc00f08947 */ /* 0x008fea000383ffff */
[----:B------:R-:W-:Y:S05]  /*9730*/  BRA `(.L_x_182) ;  /* 0xffffffb400d47947 */ /* 0x000fea000383ffff */
.L_x_93:
[----:B------:R-:W-:Y:S07]  /*9740*/  MOV R0, UR21 ;  /* 0x0000001500007c02 */ /* 0x000fee0008000f00 */
.L_x_183:
[----:B--2---:R2:W3:Y:S02]  /*9750*/  SYNCS.PHASECHK.TRANS64.TRYWAIT P0, [R0+URZ+0x68], R4 ;  /* 0x00006804000075a7 */ /* 0x0044e400080011ff */
[----:B---3--:R-:W-:Y:S05]  /*9760*/  @!P0 NANOSLEEP.SYNCS 0x989680 ;  /* 0x009896800000895d */ /* 0x008fea0003900000 */
[----:B------:R-:W3:Y:S02]  /*9770*/  @!P0 SYNCS.PHASECHK.TRANS64 P0, [R0+URZ+0x68], R4 ;  /* 0x00006804000085a7 */ /* 0x000ee400080010ff */
[----:B---3--:R-:W-:Y:S05]  /*9780*/  @!P0 BRA `(.L_x_183) ;  /* 0xfffffffc00f08947 */ /* 0x008fea000383ffff */
[----:B------:R-:W-:Y:S05]  /*9790*/  BRA `(.L_x_184) ;  /* 0xffffffb800307947 */ /* 0x000fea000383ffff */
.L_x_94:
[----:B------:R-:W-:Y:S07]  /*97a0*/  MOV R0, UR21 ;  /* 0x0000001500007c02 */ /* 0x000fee0008000f00 */
.L_x_185:
[----:B--2---:R2:W3:Y:S02]  /*97b0*/  SYNCS.PHASECHK.TRANS64.TRYWAIT P0, [R0+URZ+0x70], R4 ;  /* 0x00007004000075a7 */ /* 0x0044e400080011ff */
[----:B---3--:R-:W-:Y:S05]  /*97c0*/  @!P0 NANOSLEEP.SYNCS 0x989680 ;  /* 0x009896800000895d */ /* 0x008fea0003900000 */
[----:B------:R-:W3:Y:S02]  /*97d0*/  @!P0 SYNCS.PHASECHK.TRANS64 P0, [R0+URZ+0x70], R4 ;  /* 0x00007004000085a7 */ /* 0x000ee400080010ff */
[----:B---3--:R-:W-:Y:S05]  /*97e0*/  @!P0 BRA `(.L_x_185) ;  /* 0xfffffffc00f08947 */ /* 0x008fea000383ffff */
[----:B------:R-:W-:Y:S05]  /*97f0*/  BRA `(.L_x_186) ;  /* 0xffffffb800907947 */ /* 0x000fea000383ffff */
.L_x_95:
[----:B------:R-:W-:Y:S07]  /*9800*/  MOV R0, UR21 ;  /* 0x0000001500007c02 */ /* 0x000fee0008000f00 */
.L_x_187:
[----:B--2---:R2:W3:Y:S02]  /*9810*/  SYNCS.PHASECHK.TRANS64.TRYWAIT P0, [R0+URZ+0x78], R4 ;  /* 0x00007804000075a7 */ /* 0x0044e400080011ff */
[----:B---3--:R-:W-:Y:S05]  /*9820*/  @!P0 NANOSLEEP.SYNCS 0x989680 ;  /* 0x009896800000895d */ /* 0x008fea0003900000 */
[----:B------:R-:W3:Y:S02]  /*9830*/  @!P0 SYNCS.PHASECHK.TRANS64 P0, [R0+URZ+0x78], R4 ;  /* 0x00007804000085a7 */ /* 0x000ee400080010ff */
[----:B---3--:R-:W-:Y:S05]  /*9840*/  @!P0 BRA `(.L_x_187) ;  /* 0xfffffffc00f08947 */ /* 0x008fea000383ffff */
[----:B------:R-:W-:Y:S05]  /*9850*/  BRA `(.L_x_188) ;  /* 0xffffffb800f87947 */ /* 0x000fea000383ffff */
.L_x_97:
[----:B------:R-:W-:-:S07]  /*9860*/  MOV R0, UR21 ;  /* 0x0000001500007c02 */ /* 0x000fce0008000f00 */
.L_x_189:
[----:B---3--:R3:W4:Y:S02]  /*9870*/  SYNCS.PHASECHK.TRANS64.TRYWAIT P0, [R0+URZ+0x60], R2 ;  /* 0x00006002000075a7 */ /* 0x00872400080011ff */
[----:B----4-:R-:W-:Y:S05]  /*9880*/  @!P0 NANOSLEEP.SYNCS 0x989680 ;  /* 0x009896800000895d */ /* 0x010fea0003900000 */
[----:B------:R-:W4:Y:S02]  /*9890*/  @!P0 SYNCS.PHASECHK.TRANS64 P0, [R0+URZ+0x60], R2 ;  /* 0x00006002000085a7 */ /* 0x000f2400080010ff */
[----:B----4-:R-:W-:Y:S05]  /*98a0*/  @!P0 BRA `(.L_x_189) ;  /* 0xfffffffc00f08947 */ /* 0x010fea000383ffff */
[----:B------:R-:W-:Y:S05]  /*98b0*/  BRA `(.L_x_190) ;  /* 0xffffffbc00847947 */ /* 0x000fea000383ffff */
.L_x_98:
[----:B---3--:R-:W-:-:S07]  /*98c0*/  MOV R0, UR21 ;  /* 0x0000001500007c02 */ /* 0x008fce0008000f00 */
.L_x_191:
[----:B---3--:R3:W4:Y:S02]  /*98d0*/  SYNCS.PHASECHK.TRANS64.TRYWAIT P0, [R0+URZ+0x68], R2 ;  /* 0x00006802000075a7 */ /* 0x00872400080011ff */
[----:B----4-:R-:W-:Y:S05]  /*98e0*/  @!P0 NANOSLEEP.SYNCS 0x989680 ;  /* 0x009896800000895d */ /* 0x010fea0003900000 */
[----:B------:R-:W4:Y:S02]  /*98f0*/  @!P0 SYNCS.PHASECHK.TRANS64 P0, [R0+URZ+0x68], R2 ;  /* 0x00006802000085a7 */ /* 0x000f2400080010ff */
[----:B----4-:R-:W-:Y:S05]  /*9900*/  @!P0 BRA `(.L_x_191) ;  /* 0xfffffffc00f08947 */ /* 0x010fea000383ffff */
[----:B------:R-:W-:Y:S05]  /*9910*/  BRA `(.L_x_192) ;  /* 0xffffffbc00747947 */ /* 0x000fea000383ffff */
.L_x_99:
[----:B---3--:R-:W-:-:S07]  /*9920*/  MOV R0, UR21 ;  /* 0x0000001500007c02 */ /* 0x008fce0008000f00 */
.L_x_193:
[----:B---3--:R3:W4:Y:S02]  /*9930*/  SYNCS.PHASECHK.TRANS64.TRYWAIT P0, [R0+URZ+0x70], R2 ;  /* 0x00007002000075a7 */ /* 0x00872400080011ff */
[----:B----4-:R-:W-:Y:S05]  /*9940*/  @!P0 NANOSLEEP.SYNCS 0x989680 ;  /* 0x009896800000895d */ /* 0x010fea0003900000 */
[----:B------:R-:W4:Y:S02]  /*9950*/  @!P0 SYNCS.PHASECHK.TRANS64 P0, [R0+URZ+0x70], R2 ;  /* 0x00007002000085a7 */ /* 0x000f2400080010ff */
[----:B----4-:R-:W-:Y:S05]  /*9960*/  @!P0 BRA `(.L_x_193) ;  /* 0xfffffffc00f08947 */ /* 0x010fea000383ffff */
[----:B------:R-:W-:Y:S05]  /*9970*/  BRA `(.L_x_194) ;  /* 0xffffffbc00647947 */ /* 0x000fea000383ffff */
.L_x_101:
[----:B-1----:R1:W2:Y:S02]  /*9980*/  SYNCS.PHASECHK.TRANS64.TRYWAIT P0, [R3+URZ+0x90], R0 ;  /* 0x00009000030075a7 */ /* 0x0022a400080011ff */
[----:B--2---:R-:W-:Y:S05]  /*9990*/  @!P0 NANOSLEEP.SYNCS 0x989680 ;  /* 0x009896800000895d */ /* 0x004fea0003900000 */
[----:B------:R-:W2:Y:S02]  /*99a0*/  @!P0 SYNCS.PHASECHK.TRANS64 P0, [R3+URZ+0x90], R0 ;  /* 0x00009000030085a7 */ /* 0x000ea400080010ff */
[----:B--2---:R-:W-:Y:S05]  /*99b0*/  @!P0 BRA `(.L_x_101) ;  /* 0xfffffffc00f08947 */ /* 0x004fea000383ffff */
[----:B------:R-:W-:Y:S05]  /*99c0*/  BRA `(.L_x_195) ;  /* 0xffffffc000307947 */ /* 0x000fea000383ffff */
.L_x_112:
[----:B-1----:R-:W-:Y:S04]  /*99d0*/  MOV R2, UR43 ;  /* 0x0000002b00027c02 */ /* 0x002fe80008000f00 */
[----:B------:R1:W2:Y:S03]  /*99e0*/  SYNCS.PHASECHK.TRANS64.TRYWAIT P1, [R2+URZ+0x40], R3 ;  /* 0x00004003020075a7 */ /* 0x0002a600080211ff */
[----:B--2---:R-:W-:Y:S05]  /*99f0*/  @!P1 NANOSLEEP.SYNCS 0x989680 ;  /* 0x009896800000995d */ /* 0x004fea0003900000 */
[----:B------:R-:W2:Y:S02]  /*9a00*/  @!P1 SYNCS.PHASECHK.TRANS64 P1, [R2+URZ+0x40], R3 ;  /* 0x00004003020095a7 */ /* 0x000ea400080210ff */
[----:B--2---:R-:W-:Y:S05]  /*9a10*/  @!P1 BRA `(.L_x_112) ;  /* 0xfffffffc00ec9947 */ /* 0x004fea000383ffff */
[----:B------:R-:W-:Y:S05]  /*9a20*/  BRA `(.L_x_111) ;  /* 0xffffffcc009c7947 */ /* 0x000fea000383ffff */
.L_x_114:
[----:B-1----:R1:W4:Y:S02]  /*9a30*/  SYNCS.PHASECHK.TRANS64.TRYWAIT P0, [R53+URZ+0xb0], R0 ;  /* 0x0000b000350075a7 */ /* 0x00232400080011ff */
[----:B----4-:R-:W-:Y:S05]  /*9a40*/  @!P0 NANOSLEEP.SYNCS 0x989680 ;  /* 0x009896800000895d */ /* 0x010fea0003900000 */
[----:B------:R-:W4:Y:S02]  /*9a50*/  @!P0 SYNCS.PHASECHK.TRANS64 P0, [R53+URZ+0xb0], R0 ;  /* 0x0000b000350085a7 */ /* 0x000f2400080010ff */
[----:B----4-:R-:W-:Y:S05]  /*9a60*/  @!P0 BRA `(.L_x_114) ;  /* 0xfffffffc00f08947 */ /* 0x010fea000383ffff */
[----:B------:R-:W-:Y:S05]  /*9a70*/  BRA `(.L_x_113) ;  /* 0xffffffcc00bc7947 */ /* 0x000fea000383ffff */
.L_x_123:
[----:B--2---:R2:W3:Y:S02]  /*9a80*/  SYNCS.PHASECHK.TRANS64.TRYWAIT P0, [R2+URZ+0x40], R0 ;  /* 0x00004000020075a7 */ /* 0x0044e400080011ff */
[----:B---3--:R-:W-:Y:S05]  /*9a90*/  @!P0 NANOSLEEP.SYNCS 0x989680 ;  /* 0x009896800000895d */ /* 0x008fea0003900000 */
[----:B------:R-:W3:Y:S02]  /*9aa0*/  @!P0 SYNCS.PHASECHK.TRANS64 P0, [R2+URZ+0x40], R0 ;  /* 0x00004000020085a7 */ /* 0x000ee400080010ff */
[----:B---3--:R-:W-:Y:S05]  /*9ab0*/  @!P0 BRA `(.L_x_123) ;  /* 0xfffffffc00f08947 */ /* 0x008fea000383ffff */
[----:B------:R-:W-:Y:S05]  /*9ac0*/  BRA `(.L_x_122) ;  /* 0xffffffd400cc7947 */ /* 0x000fea000383ffff */
.L_x_131:
[----:B--2---:R2:W3:Y:S02]  /*9ad0*/  SYNCS.PHASECHK.TRANS64.TRYWAIT P0, [R2+URZ+0x40], R4 ;  /* 0x00004004020075a7 */ /* 0x0044e400080011ff */
[----:B---3--:R-:W-:Y:S05]  /*9ae0*/  @!P0 NANOSLEEP.SYNCS 0x989680 ;  /* 0x009896800000895d */ /* 0x008fea0003900000 */
[----:B------:R-:W3:Y:S02]  /*9af0*/  @!P0 SYNCS.PHASECHK.TRANS64 P0, [R2+URZ+0x40], R4 ;  /* 0x00004004020085a7 */ /* 0x000ee400080010ff */
[----:B---3--:R-:W-:Y:S05]  /*9b00*/  @!P0 BRA `(.L_x_131) ;  /* 0xfffffffc00f08947 */ /* 0x008fea000383ffff */
[----:B------:R-:W-:Y:S05]  /*9b10*/  BRA `(.L_x_130) ;  /* 0xffffffdc00ec7947 */ /* 0x000fea000383ffff */
.L_x_139:
[----:B--2---:R2:W3:Y:S02]  /*9b20*/  SYNCS.PHASECHK.TRANS64.TRYWAIT P0, [R3+URZ+0x40], R0 ;  /* 0x00004000030075a7 */ /* 0x0044e400080011ff */
[----:B---3--:R-:W-:Y:S05]  /*9b30*/  @!P0 NANOSLEEP.SYNCS 0x989680 ;  /* 0x009896800000895d */ /* 0x008fea0003900000 */
[----:B------:R-:W3:Y:S02]  /*9b40*/  @!P0 SYNCS.PHASECHK.TRANS64 P0, [R3+URZ+0x40], R0 ;  /* 0x00004000030085a7 */ /* 0x000ee400080010ff */
[----:B---3--:R-:W-:Y:S05]  /*9b50*/  @!P0 BRA `(.L_x_139) ;  /* 0xfffffffc00f08947 */ /* 0x008fea000383ffff */
[----:B------:R-:W-:Y:S05]  /*9b60*/  BRA `(.L_x_138) ;  /* 0xffffffe8000c7947 */ /* 0x000fea000383ffff */
        .weak           $__internal_0_$__cuda_sm10x_tcgen05_guardrail_trap_col_being_dealloced_not_returned_by_alloc
        .type           $__internal_0_$__cuda_sm10x_tcgen05_guardrail_trap_col_being_dealloced_not_returned_by_alloc,@function
        .size           $__internal_0_$__cuda_sm10x_tcgen05_guardrail_trap_col_being_dealloced_not_returned_by_alloc,($__internal_1_$__cuda_sm10x_tcgen05_guardrail_trap_phase_invalid_during_alloc - $__internal_0_$__cuda_sm10x_tcgen05_guardrail_trap_col_being_dealloced_not_returned_by_alloc)
$__internal_0_$__cuda_sm10x_tcgen05_guardrail_trap_col_being_dealloced_not_returned_by_alloc:
[----:B------:R-:W-:Y:S05]  /*9b70*/  BPT.TRAP 0x1 ;  /* 0x000000040000795c */ /* 0x000fea0000300000 */
[----:B------:R-:W-:-:S04]  /*9b80*/  HFMA2 R3, -RZ, RZ, 0, 0 ;  /* 0x00000000ff037431 */ /* 0x000fc800000001ff */
[----:B------:R-:W-:Y:S05]  /*9b90*/  RET.REL.NODEC R2 `(_ZN7cutlass13device_kernelINS_4gemm6kernel13GemmUniversalIN4cute5tupleIJiiiiEEENS1_10collective13CollectiveMmaINS1_35MainloopSm100TmaUmmaWarpSpecializedILi4ELi2ELi4ENS5_IJNS4_1CILi4EEENSA_ILi1EEESC_EEEEENS5_IJNSA_ILi128EEESF_NSA_ILi64EEEEEENS_6half_tENS5_IJlSC_lEEESI_SJ_NS4_8TiledMMAINS4_8MMA_AtomIJNS4_26SM100_MMA_F16BF16_2x1SM_SSISI_SI_fLi128ELi128ELNS4_4UMMA5MajorE0ELSO_0ELNSN_7ScaleInE0ELSP_0EEEEEENS4_6LayoutINS5_IJSC_SC_SC_EEENS5_IJNSA_ILi0EEESU_SU_EEEEENS5_IJNS4_10UnderscoreESX_SX_EEEEENS4_18SM100_TMA_2SM_LOADENS4_14ComposedLayoutINS4_7SwizzleILi3ELi4ELi3EEENS4_18smem_ptr_flag_bitsILi16EEENSS_INS5_IJNSA_ILi8EEESG_EEENS5_IJSG_SC_EEEEEEEvNS4_8identityENS4_28SM100_TMA_2SM_LOAD_MULTICASTES1A_vS1B_EENS_8epilogue10collective18CollectiveEpilogueINS1E_23Sm100TmaWarpSpecializedILi4ELi2ELi16ELb1ELb0EEEJNS5_IJSG_SF_SG_EEENS5_IJNSS_ISG_SC_EENSS_INS5_IJNSA_ILi16EEENSA_ILi2EEEEEENS5_IJSC_SG_EEEEEEEESI_SJ_SI_SJ_NS1E_6fusion15FusionCallbacksIS1I_NS1R_17LinearCombinationISI_fSI_fLNS_15FloatRoundStyleE2EEES1J_S1Q_JEEENS4_5SM1004TMEM4LOAD26SM100_TMEM_LOAD_32dp32b16xENS4_13SM90_TMA_LOADENS11_INS12_ILi1ELi4ELi3EEES15_NSS_INS5_IJS16_S1L_EEENS5_IJS1L_SC_EEEEEEENS4_39AutoVectorizingCopyWithAssumedAlignmentILi128EEENS4_14SM90_TMA_STOREES26_S28_S28_EEEvvEEEEvNT_6ParamsE) ;  /* 0xffffff6402187950 */ /* 0x000fea0003c3ffff */
        .weak           $__internal_1_$__cuda_sm10x_tcgen05_guardrail_trap_phase_invalid_during_alloc
        .type           $__internal_1_$__cuda_sm10x_tcgen05_guardrail_trap_phase_invalid_during_alloc,@function
        .size           $__internal_1_$__cuda_sm10x_tcgen05_guardrail_trap_phase_invalid_during_alloc,($__internal_2_$__cuda_sm10x_tcgen05_guardrail_trap_unallocated_columns_being_dealloced - $__internal_1_$__cuda_sm10x_tcgen05_guardrail_trap_phase_invalid_during_alloc)
$__internal_1_$__cuda_sm10x_tcgen05_guardrail_trap_phase_invalid_during_alloc:
[----:B------:R-:W-:Y:S05]  /*9ba0*/  BPT.TRAP 0x1 ;  /* 0x000000040000795c */ /* 0x000fea0000300000 */
[----:B------:R-:W-:-:S04]  /*9bb0*/  MOV R5, 0x0 ;  /* 0x0000000000057802 */ /* 0x000fc80000000f00 */
[----:B------:R-:W-:Y:S05]  /*9bc0*/  RET.REL.NODEC R4 `(_ZN7cutlass13device_kernelINS_4gemm6kernel13GemmUniversalIN4cute5tupleIJiiiiEEENS1_10collective13CollectiveMmaINS1_35MainloopSm100TmaUmmaWarpSpecializedILi4ELi2ELi4ENS5_IJNS4_1CILi4EEENSA_ILi1EEESC_EEEEENS5_IJNSA_ILi128EEESF_NSA_ILi64EEEEEENS_6half_tENS5_IJlSC_lEEESI_SJ_NS4_8TiledMMAINS4_8MMA_AtomIJNS4_26SM100_MMA_F16BF16_2x1SM_SSISI_SI_fLi128ELi128ELNS4_4UMMA5MajorE0ELSO_0ELNSN_7ScaleInE0ELSP_0EEEEEENS4_6LayoutINS5_IJSC_SC_SC_EEENS5_IJNSA_ILi0EEESU_SU_EEEEENS5_IJNS4_10UnderscoreESX_SX_EEEEENS4_18SM100_TMA_2SM_LOADENS4_14ComposedLayoutINS4_7SwizzleILi3ELi4ELi3EEENS4_18smem_ptr_flag_bitsILi16EEENSS_INS5_IJNSA_ILi8EEESG_EEENS5_IJSG_SC_EEEEEEEvNS4_8identityENS4_28SM100_TMA_2SM_LOAD_MULTICASTES1A_vS1B_EENS_8epilogue10collective18CollectiveEpilogueINS1E_23Sm100TmaWarpSpecializedILi4ELi2ELi16ELb1ELb0EEEJNS5_IJSG_SF_SG_EEENS5_IJNSS_ISG_SC_EENSS_INS5_IJNSA_ILi16EEENSA_ILi2EEEEEENS5_IJSC_SG_EEEEEEEESI_SJ_SI_SJ_NS1E_6fusion15FusionCallbacksIS1I_NS1R_17LinearCombinationISI_fSI_fLNS_15FloatRoundStyleE2EEES1J_S1Q_JEEENS4_5SM1004TMEM4LOAD26SM100_TMEM_LOAD_32dp32b16xENS4_13SM90_TMA_LOADENS11_INS12_ILi1ELi4ELi3EEES15_NSS_INS5_IJS16_S1L_EEENS5_IJS1L_SC_EEEEEEENS4_39AutoVectorizingCopyWithAssumedAlignmentILi128EEENS4_14SM90_TMA_STOREES26_S28_S28_EEEvvEEEEvNT_6ParamsE) ;  /* 0xffffff64040c7950 */ /* 0x000fea0003c3ffff */
        .weak           $__internal_2_$__cuda_sm10x_tcgen05_guardrail_trap_unallocated_columns_being_dealloced
        .type           $__internal_2_$__cuda_sm10x_tcgen05_guardrail_trap_unallocated_columns_being_dealloced,@function
        .size           $__internal_2_$__cuda_sm10x_tcgen05_guardrail_trap_unallocated_columns_being_dealloced,(.L_x_197 - $__internal_2_$__cuda_sm10x_tcgen05_guardrail_trap_unallocated_columns_being_dealloced)
$__internal_2_$__cuda_sm10x_tcgen05_guardrail_trap_unallocated_columns_being_dealloced:
[----:B------:R-:W-:Y:S05]  /*9bd0*/  BPT.TRAP 0x1 ;  /* 0x000000040000795c */ /* 0x000fea0000300000 */
[----:B------:R-:W-:-:S04]  /*9be0*/  HFMA2 R3, -RZ, RZ, 0, 0 ;  /* 0x00000000ff037431 */ /* 0x000fc800000001ff */
[----:B------:R-:W-:Y:S05]  /*9bf0*/  RET.REL.NODEC R2 `(_ZN7cutlass13device_kernelINS_4gemm6kernel13GemmUniversalIN4cute5tupleIJiiiiEEENS1_10collective13CollectiveMmaINS1_35MainloopSm100TmaUmmaWarpSpecializedILi4ELi2ELi4ENS5_IJNS4_1CILi4EEENSA_ILi1EEESC_EEEEENS5_IJNSA_ILi128EEESF_NSA_ILi64EEEEEENS_6half_tENS5_IJlSC_lEEESI_SJ_NS4_8TiledMMAINS4_8MMA_AtomIJNS4_26SM100_MMA_F16BF16_2x1SM_SSISI_SI_fLi128ELi128ELNS4_4UMMA5MajorE0ELSO_0ELNSN_7ScaleInE0ELSP_0EEEEEENS4_6LayoutINS5_IJSC_SC_SC_EEENS5_IJNSA_ILi0EEESU_SU_EEEEENS5_IJNS4_10UnderscoreESX_SX_EEEEENS4_18SM100_TMA_2SM_LOADENS4_14ComposedLayoutINS4_7SwizzleILi3ELi4ELi3EEENS4_18smem_ptr_flag_bitsILi16EEENSS_INS5_IJNSA_ILi8EEESG_EEENS5_IJSG_SC_EEEEEEEvNS4_8identityENS4_28SM100_TMA_2SM_LOAD_MULTICASTES1A_vS1B_EENS_8epilogue10collective18CollectiveEpilogueINS1E_23Sm100TmaWarpSpecializedILi4ELi2ELi16ELb1ELb0EEEJNS5_IJSG_SF_SG_EEENS5_IJNSS_ISG_SC_EENSS_INS5_IJNSA_ILi16EEENSA_ILi2EEEEEENS5_IJSC_SG_EEEEEEEESI_SJ_SI_SJ_NS1E_6fusion15FusionCallbacksIS1I_NS1R_17LinearCombinationISI_fSI_fLNS_15FloatRoundStyleE2EEES1J_S1Q_JEEENS4_5SM1004TMEM4LOAD26SM100_TMEM_LOAD_32dp32b16xENS4_13SM90_TMA_LOADENS11_INS12_ILi1ELi4ELi3EEES15_NSS_INS5_IJS16_S1L_EEENS5_IJS1L_SC_EEEEEEENS4_39AutoVectorizingCopyWithAssumedAlignmentILi128EEENS4_14SM90_TMA_STOREES26_S28_S28_EEEvvEEEEvNT_6ParamsE) ;  /* 0xffffff6402007950 */ /* 0x000fea0003c3ffff */
.L_x_196:
[----:B------:R-:W-:-:S00]  /*9c00*/  BRA `(.L_x_196) ;  /* 0xfffffffc00fc7947 */ /* 0x000fc0000383ffff */
[----:B------:R-:W-:-:S00]  /*9c10*/  NOP ;  /* 0x0000000000007918 */ /* 0x000fc00000000000 */
        /* <DEDUP_REMOVED lines=14> */
.L_x_197:


//--------------------- .nv.global.init           --------------------------
	.section	.nv.global.init,"aw",@progbits
.nv.global.init:
	.type		$str$27,@object
	.size		$str$27,($str$28 - $str$27)
$str$27:
        /*0000*/ 	.byte	0x28, 0x61, 0x64, 0x64, 0x72, 0x65, 0x73, 0x73, 0x20, 0x26, 0x20, 0x6d, 0x61, 0x73, 0x6b, 0x29
        /*0010*/ 	.byte	0x20, 0x3d, 0x3d, 0x20, 0x30, 0x00
	.type		$str$28,@object
	.size		$str$28,($str$26 - $str$28)
$str$28:
        /*0016*/ 	.byte	0x2f, 0x74, 0x6d, 0x70, 0x2f, 0x63, 0x75, 0x74, 0x6c, 0x61, 0x73, 0x73, 0x5f, 0x73, 0x77, 0x65
        /*0026*/ 	.byte	0x65, 0x70, 0x5f, 0x73, 0x72, 0x63, 0x2f, 0x69, 0x6e, 0x63, 0x6c, 0x75, 0x64, 0x65, 0x2f, 0x63
        /*0036*/ 	.byte	0x75, 0x74, 0x65, 0x2f, 0x70, 0x6f, 0x69, 0x6e, 0x74, 0x65, 0x72, 0x5f, 0x66, 0x6c, 0x61, 0x67
        /*0046*/ 	.byte	0x67, 0x65, 0x64, 0x2e, 0x68, 0x70, 0x70, 0x00
	.type		$str$26,@object
	.size		$str$26,($str$25 - $str$26)
$str$26:
        /*004e*/ 	.byte	0x2f, 0x74, 0x6d, 0x70, 0x2f, 0x63, 0x75, 0x74, 0x6c, 0x61, 0x73, 0x73, 0x5f, 0x73, 0x77, 0x65
        /*005e*/ 	.byte	0x65, 0x70, 0x5f, 0x73, 0x72, 0x63, 0x2f, 0x69, 0x6e, 0x63, 0x6c, 0x75, 0x64, 0x65, 0x2f, 0x63
        /*006e*/ 	.byte	0x75, 0x74, 0x65, 0x2f, 0x61, 0x74, 0x6f, 0x6d, 0x2f, 0x63, 0x6f, 0x70, 0x79, 0x5f, 0x74, 0x72
        /*007e*/ 	.byte	0x61, 0x69, 0x74, 0x73, 0x5f, 0x73, 0x6d, 0x31, 0x30, 0x30, 0x2e, 0x68, 0x70, 0x70, 0x00
	.type		$str$25,@object
	.size		$str$25,(__unnamed_1 - $str$25)
$str$25:
        /*008d*/ 	.byte	0x28, 0x28, 0x75, 0x69, 0x6e, 0x74, 0x33, 0x32, 0x5f, 0x74, 0x28, 0x74, 0x68, 0x72, 0x65, 0x61
        /*009d*/ 	.byte	0x64, 0x49, 0x64, 0x78, 0x2e, 0x78, 0x29, 0x20, 0x2f, 0x20, 0x33, 0x32, 0x29, 0x20, 0x25, 0x20
        /*00ad*/ 	.byte	0x34, 0x29, 0x20, 0x3d, 0x3d, 0x20, 0x28, 0x28, 0x28, 0x74, 0x6d, 0x65, 0x6d, 0x5f, 0x61, 0x64
        /*00bd*/ 	.byte	0x64, 0x72, 0x20, 0x3e, 0x3e, 0x20, 0x31, 0x36, 0x29, 0x20, 0x2f, 0x20, 0x33, 0x32, 0x29, 0x20
        /*00cd*/ 	.byte	0x25, 0x20, 0x34, 0x29, 0x00
	.type		__unnamed_1,@object
	.size		__unnamed_1,(__unnamed_2 - __unnamed_1)
__unnamed_1:
        /*00d2*/ 	.byte	0x61, 0x75, 0x74, 0x6f, 0x20, 0x63, 0x75, 0x74, 0x65, 0x3a, 0x3a, 0x61, 0x73, 0x5f, 0x70, 0x6f
        /* <DEDUP_REMOVED lines=24> */
        /*0262*/ 	.byte	0x34, 0x38, 0x3e, 0x3e, 0x3e, 0x3e, 0x5d, 0x00
	.type		__unnamed_2,@object
	.size		__unnamed_2,(.L_2 - __unnamed_2)
__unnamed_2:
        /* <DEDUP_REMOVED lines=40> */
        /*04ea*/ 	.byte	0x3a, 0x3a, 0x43, 0x3c, 0x30, 0x3e, 0x3e, 0x3e, 0x3e, 0x5d, 0x00
.L_2:


//--------------------- .nv.shared._ZN7cutlass13device_kernelINS_4gemm6kernel13GemmUniversalIN4cute5tupleIJiiiiEEENS1_10collective13CollectiveMmaINS1_35MainloopSm100TmaUmmaWarpSpecializedILi4ELi2ELi4ENS5_IJNS4_1CILi4EEENSA_ILi1EEESC_EEEEENS5_IJNSA_ILi128EEESF_NSA_ILi64EEEEEENS_6half_tENS5_IJlSC_lEEESI_SJ_NS4_8TiledMMAINS4_8MMA_AtomIJNS4_26SM100_MMA_F16BF16_2x1SM_SSISI_SI_fLi128ELi128ELNS4_4UMMA5MajorE0ELSO_0ELNSN_7ScaleInE0ELSP_0EEEEEENS4_6LayoutINS5_IJSC_SC_SC_EEENS5_IJNSA_ILi0EEESU_SU_EEEEENS5_IJNS4_10UnderscoreESX_SX_EEEEENS4_18SM100_TMA_2SM_LOADENS4_14ComposedLayoutINS4_7SwizzleILi3ELi4ELi3EEENS4_18smem_ptr_flag_bitsILi16EEENSS_INS5_IJNSA_ILi8EEESG_EEENS5_IJSG_SC_EEEEEEEvNS4_8identityENS4_28SM100_TMA_2SM_LOAD_MULTICASTES1A_vS1B_EENS_8epilogue10collective18CollectiveEpilogueINS1E_23Sm100TmaWarpSpecializedILi4ELi2ELi16ELb1ELb0EEEJNS5_IJSG_SF_SG_EEENS5_IJNSS_ISG_SC_EENSS_INS5_IJNSA_ILi16EEENSA_ILi2EEEEEENS5_IJSC_SG_EEEEEEEESI_SJ_SI_SJ_NS1E_6fusion15FusionCallbacksIS1I_NS1R_17LinearCombinationISI_fSI_fLNS_15FloatRoundStyleE2EEES1J_S1Q_JEEENS4_5SM1004TMEM4LOAD26SM100_TMEM_LOAD_32dp32b16xENS4_13SM90_TMA_LOADENS11_INS12_ILi1ELi4ELi3EEES15_NSS_INS5_IJS16_S1L_EEENS5_IJS1L_SC_EEEEEEENS4_39AutoVectorizingCopyWithAssumedAlignmentILi128EEENS4_14SM90_TMA_STOREES26_S28_S28_EEEvvEEEEvNT_6ParamsE --------------------------
	.section	.nv.shared._ZN7cutlass13device_kernelINS_4gemm6kernel13GemmUniversalIN4cute5tupleIJiiiiEEENS1_10collective13CollectiveMmaINS1_35MainloopSm100TmaUmmaWarpSpecializedILi4ELi2ELi4ENS5_IJNS4_1CILi4EEENSA_ILi1EEESC_EEEEENS5_IJNSA_ILi128EEESF_NSA_ILi64EEEEEENS_6half_tENS5_IJlSC_lEEESI_SJ_NS4_8TiledMMAINS4_8MMA_AtomIJNS4_26SM100_MMA_F16BF16_2x1SM_SSISI_SI_fLi128ELi128ELNS4_4UMMA5MajorE0ELSO_0ELNSN_7ScaleInE0ELSP_0EEEEEENS4_6LayoutINS5_IJSC_SC_SC_EEENS5_IJNSA_ILi0EEESU_SU_EEEEENS5_IJNS4_10UnderscoreESX_SX_EEEEENS4_18SM100_TMA_2SM_LOADENS4_14ComposedLayoutINS4_7SwizzleILi3ELi4ELi3EEENS4_18smem_ptr_flag_bitsILi16EEENSS_INS5_IJNSA_ILi8EEESG_EEENS5_IJSG_SC_EEEEEEEvNS4_8identityENS4_28SM100_TMA_2SM_LOAD_MULTICASTES1A_vS1B_EENS_8epilogue10collective18CollectiveEpilogueINS1E_23Sm100TmaWarpSpecializedILi4ELi2ELi16ELb1ELb0EEEJNS5_IJSG_SF_SG_EEENS5_IJNSS_ISG_SC_EENSS_INS5_IJNSA_ILi16EEENSA_ILi2EEEEEENS5_IJSC_SG_EEEEEEEESI_SJ_SI_SJ_NS1E_6fusion15FusionCallbacksIS1I_NS1R_17LinearCombinationISI_fSI_fLNS_15FloatRoundStyleE2EEES1J_S1Q_JEEENS4_5SM1004TMEM4LOAD26SM100_TMEM_LOAD_32dp32b16xENS4_13SM90_TMA_LOADENS11_INS12_ILi1ELi4ELi3EEES15_NSS_INS5_IJS16_S1L_EEENS5_IJS1L_SC_EEEEEEENS4_39AutoVectorizingCopyWithAssumedAlignmentILi128EEENS4_14SM90_TMA_STOREES26_S28_S28_EEEvvEEEEvNT_6ParamsE,"aw",@nobits
	.sectionflags	@""
	.align	16
	.zero		1024


//--------------------- .nv.shared.reserved.0     --------------------------
	.section	.nv.shared.reserved.0,"aw",@nobits
	.weak		__nv_reservedSMEM_offset_0_alias
	.size		__nv_reservedSMEM_offset_0_alias, 0, 64
	.other		__nv_reservedSMEM_offset_0_alias,@"STO_CUDA_RESERVED_SHARED STV_DEFAULT"
__nv_reservedSMEM_offset_0_alias:
	.zero		0
.nv.shared.reserved.0:
	.zero		64
	.weak		__nv_reservedSMEM_tcgen05_partition
	.type		__nv_reservedSMEM_tcgen05_partition,@object
	.size		__nv_reservedSMEM_tcgen05_partition,(.L_0 - __nv_reservedSMEM_tcgen05_partition)
__nv_reservedSMEM_tcgen05_partition:
	.zero		32
.L_0:


//--------------------- .nv.global                --------------------------
	.section	.nv.global,"aw",@nobits
.nv.global:
	.type		_ZN40_INTERNAL_ade00a00_4_k_cu_3168d4e8_376134cute1_E,@object
	.size		_ZN40_INTERNAL_ade00a00_4_k_cu_3168d4e8_376134cute1_E,(_ZN40_INTERNAL_ade00a00_4_k_cu_3168d4e8_376134cuda3std3__45__cpo6cbeginE - _ZN40_INTERNAL_ade00a00_4_k_cu_3168d4e8_376134cute1_E)
_ZN40_INTERNAL_ade00a00_4_k_cu_3168d4e8_376134cute1_E:
	.zero		1
	.type		_ZN40_INTERNAL_ade00a00_4_k_cu_3168d4e8_376134cuda3std3__45__cpo6cbeginE,@object
	.size		_ZN40_INTERNAL_ade00a00_4_k_cu_3168d4e8_376134cuda3std3__45__cpo6cbeginE,(_ZN40_INTERNAL_ade00a00_4_k_cu_3168d4e8_376134cuda3std3__48in_placeE - _ZN40_INTERNAL_ade00a00_4_k_cu_3168d4e8_376134cuda3std3__45__cpo6cbeginE)
_ZN40_INTERNAL_ade00a00_4_k_cu_3168d4e8_376134cuda3std3__45__cpo6cbeginE:
	.zero		1
	.type		_ZN40_INTERNAL_ade00a00_4_k_cu_3168d4e8_376134cuda3std3__48in_placeE,@object
	.size		_ZN40_INTERNAL_ade00a00_4_k_cu_3168d4e8_376134cuda3std3__48in_placeE,(_ZN40_INTERNAL_ade00a00_4_k_cu_3168d4e8_376134cuda3std6ranges3__45__cpo9iter_moveE - _ZN40_INTERNAL_ade00a00_4_k_cu_3168d4e8_376134cuda3std3__48in_placeE)
_ZN40_INTERNAL_ade00a00_4_k_cu_3168d4e8_376134cuda3std3__48in_placeE:
	.zero		1
	.type		_ZN40_INTERNAL_ade00a00_4_k_cu_3168d4e8_376134cuda3std6ranges3__45__cpo9iter_moveE,@object
	.size		_ZN40_INTERNAL_ade00a00_4_k_cu_3168d4e8_376134cuda3std6ranges3__45__cpo9iter_moveE,(_ZN40_INTERNAL_ade00a00_4_k_cu_3168d4e8_376134cuda3std3__45__cpo5beginE - _ZN40_INTERNAL_ade00a00_4_k_cu_3168d4e8_376134cuda3std6ranges3__45__cpo9iter_moveE)
_ZN40_INTERNAL_ade00a00_4_k_cu_3168d4e8_376134cuda3std6ranges3__45__cpo9iter_moveE:
	.zero		1
	.type		_ZN40_INTERNAL_ade00a00_4_k_cu_3168d4e8_376134cuda3std3__45__cpo5beginE,@object
	.size		_ZN40_INTERNAL_ade00a00_4_k_cu_3168d4e8_376134cuda3std3__45__cpo5beginE,(_ZN40_INTERNAL_ade00a00_4_k_cu_3168d4e8_376134cuda3std3__442_GLOBAL__N__ade00a00_4_k_cu_3168d4e8_376136ignoreE - _ZN40_INTERNAL_ade00a00_4_k_cu_3168d4e8_376134cuda3std3__45__cpo5beginE)
_ZN40_INTERNAL_ade00a00_4_k_cu_3168d4e8_376134cuda3std3__45__cpo5beginE:
	.zero		1
	.type		_ZN40_INTERNAL_ade00a00_4_k_cu_3168d4e8_376134cuda3std3__442_GLOBAL__N__ade00a00_4_k_cu_3168d4e8_376136ignoreE,@object
	.size		_ZN40_INTERNAL_ade00a00_4_k_cu_3168d4e8_376134cuda3std3__442_GLOBAL__N__ade00a00_4_k_cu_3168d4e8_376136ignoreE,(_ZN40_INTERNAL_ade00a00_4_k_cu_3168d4e8_376134cute7productE - _ZN40_INTERNAL_ade00a00_4_k_cu_3168d4e8_376134cuda3std3__442_GLOBAL__N__ade00a00_4_k_cu_3168d4e8_376136ignoreE)
_ZN40_INTERNAL_ade00a00_4_k_cu_3168d4e8_376134cuda3std3__442_GLOBAL__N__ade00a00_4_k_cu_3168d4e8_376136ignoreE:
	.zero		1
	.type		_ZN40_INTERNAL_ade00a00_4_k_cu_3168d4e8_376134cute7productE,@object
	.size		_ZN40_INTERNAL_ade00a00_4_k_cu_3168d4e8_376134cute7productE,(_ZN40_INTERNAL_ade00a00_4_k_cu_3168d4e8_376134cuda3std3__45__cpo3endE - _ZN40_INTERNAL_ade00a00_4_k_cu_3168d4e8_376134cute7productE)
_ZN40_INTERNAL_ade00a00_4_k_cu_3168d4e8_376134cute7productE:
	.zero		1
	.type		_ZN40_INTERNAL_ade00a00_4_k_cu_3168d4e8_376134cuda3std3__45__cpo3endE,@object
	.size		_ZN40_INTERNAL_ade00a00_4_k_cu_3168d4e8_376134cuda3std3__45__cpo3endE,(_ZN40_INTERNAL_ade00a00_4_k_cu_3168d4e8_376134cuda3std3__419piecewise_constructE - _ZN40_INTERNAL_ade00a00_4_k_cu_3168d4e8_376134cuda3std3__45__cpo3endE)
_ZN40_INTERNAL_ade00a00_4_k_cu_3168d4e8_376134cuda3std3__45__cpo3endE:
	.zero		1
	.type		_ZN40_INTERNAL_ade00a00_4_k_cu_3168d4e8_376134cuda3std3__419piecewise_constructE,@object
	.size		_ZN40_INTERNAL_ade00a00_4_k_cu_3168d4e8_376134cuda3std3__419piecewise_constructE,(_ZN40_INTERNAL_ade00a00_4_k_cu_3168d4e8_376134cuda3std3__45__cpo4cendE - _ZN40_INTERNAL_ade00a00_4_k_cu_3168d4e8_376134cuda3std3__419piecewise_constructE)
_ZN40_INTERNAL_ade00a00_4_k_cu_3168d4e8_376134cuda3std3__419piecewise_constructE:
	.zero		1
	.type		_ZN40_INTERNAL_ade00a00_4_k_cu_3168d4e8_376134cuda3std3__45__cpo4cendE,@object
	.size		_ZN40_INTERNAL_ade00a00_4_k_cu_3168d4e8_376134cuda3std3__45__cpo4cendE,(_ZN40_INTERNAL_ade00a00_4_k_cu_3168d4e8_376134cuda3std6ranges3__45__cpo4swapE - _ZN40_INTERNAL_ade00a00_4_k_cu_3168d4e8_376134cuda3std3__45__cpo4cendE)
_ZN40_INTERNAL_ade00a00_4_k_cu_3168d4e8_376134cuda3std3__45__cpo4cendE:
	.zero		1
	.type		_ZN40_INTERNAL_ade00a00_4_k_cu_3168d4e8_376134cuda3std6ranges3__45__cpo4swapE,@object
	.size		_ZN40_INTERNAL_ade00a00_4_k_cu_3168d4e8_376134cuda3std6ranges3__45__cpo4swapE,(.L_10 - _ZN40_INTERNAL_ade00a00_4_k_cu_3168d4e8_376134cuda3std6ranges3__45__cpo4swapE)
_ZN40_INTERNAL_ade00a00_4_k_cu_3168d4e8_376134cuda3std6ranges3__45__cpo4swapE:
	.zero		1
.L_10:


//--------------------- .nv.constant0._ZN7cutlass13device_kernelINS_4gemm6kernel13GemmUniversalIN4cute5tupleIJiiiiEEENS1_10collective13CollectiveMmaINS1_35MainloopSm100TmaUmmaWarpSpecializedILi4ELi2ELi4ENS5_IJNS4_1CILi4EEENSA_ILi1EEESC_EEEEENS5_IJNSA_ILi128EEESF_NSA_ILi64EEEEEENS_6half_tENS5_IJlSC_lEEESI_SJ_NS4_8TiledMMAINS4_8MMA_AtomIJNS4_26SM100_MMA_F16BF16_2x1SM_SSISI_SI_fLi128ELi128ELNS4_4UMMA5MajorE0ELSO_0ELNSN_7ScaleInE0ELSP_0EEEEEENS4_6LayoutINS5_IJSC_SC_SC_EEENS5_IJNSA_ILi0EEESU_SU_EEEEENS5_IJNS4_10UnderscoreESX_SX_EEEEENS4_18SM100_TMA_2SM_LOADENS4_14ComposedLayoutINS4_7SwizzleILi3ELi4ELi3EEENS4_18smem_ptr_flag_bitsILi16EEENSS_INS5_IJNSA_ILi8EEESG_EEENS5_IJSG_SC_EEEEEEEvNS4_8identityENS4_28SM100_TMA_2SM_LOAD_MULTICASTES1A_vS1B_EENS_8epilogue10collective18CollectiveEpilogueINS1E_23Sm100TmaWarpSpecializedILi4ELi2ELi16ELb1ELb0EEEJNS5_IJSG_SF_SG_EEENS5_IJNSS_ISG_SC_EENSS_INS5_IJNSA_ILi16EEENSA_ILi2EEEEEENS5_IJSC_SG_EEEEEEEESI_SJ_SI_SJ_NS1E_6fusion15FusionCallbacksIS1I_NS1R_17LinearCombinationISI_fSI_fLNS_15FloatRoundStyleE2EEES1J_S1Q_JEEENS4_5SM1004TMEM4LOAD26SM100_TMEM_LOAD_32dp32b16xENS4_13SM90_TMA_LOADENS11_INS12_ILi1ELi4ELi3EEES15_NSS_INS5_IJS16_S1L_EEENS5_IJS1L_SC_EEEEEEENS4_39AutoVectorizingCopyWithAssumedAlignmentILi128EEENS4_14SM90_TMA_STOREES26_S28_S28_EEEvvEEEEvNT_6ParamsE --------------------------
	.section	.nv.constant0._ZN7cutlass13device_kernelINS_4gemm6kernel13GemmUniversalIN4cute5tupleIJiiiiEEENS1_10collective13CollectiveMmaINS1_35MainloopSm100TmaUmmaWarpSpecializedILi4ELi2ELi4ENS5_IJNS4_1CILi4EEENSA_ILi1EEESC_EEEEENS5_IJNSA_ILi128EEESF_NSA_ILi64EEEEEENS_6half_tENS5_IJlSC_lEEESI_SJ_NS4_8TiledMMAINS4_8MMA_AtomIJNS4_26SM100_MMA_F16BF16_2x1SM_SSISI_SI_fLi128ELi128ELNS4_4UMMA5MajorE0ELSO_0ELNSN_7ScaleInE0ELSP_0EEEEEENS4_6LayoutINS5_IJSC_SC_SC_EEENS5_IJNSA_ILi0EEESU_SU_EEEEENS5_IJNS4_10UnderscoreESX_SX_EEEEENS4_18SM100_TMA_2SM_LOADENS4_14ComposedLayoutINS4_7SwizzleILi3ELi4ELi3EEENS4_18smem_ptr_flag_bitsILi16EEENSS_INS5_IJNSA_ILi8EEESG_EEENS5_IJSG_SC_EEEEEEEvNS4_8identityENS4_28SM100_TMA_2SM_LOAD_MULTICASTES1A_vS1B_EENS_8epilogue10collective18CollectiveEpilogueINS1E_23Sm100TmaWarpSpecializedILi4ELi2ELi16ELb1ELb0EEEJNS5_IJSG_SF_SG_EEENS5_IJNSS_ISG_SC_EENSS_INS5_IJNSA_ILi16EEENSA_ILi2EEEEEENS5_IJSC_SG_EEEEEEEESI_SJ_SI_SJ_NS1E_6fusion15FusionCallbacksIS1I_NS1R_17LinearCombinationISI_fSI_fLNS_15FloatRoundStyleE2EEES1J_S1Q_JEEENS4_5SM1004TMEM4LOAD26SM100_TMEM_LOAD_32dp32b16xENS4_13SM90_TMA_LOADENS11_INS12_ILi1ELi4ELi3EEES15_NSS_INS5_IJS16_S1L_EEENS5_IJS1L_SC_EEEEEEENS4_39AutoVectorizingCopyWithAssumedAlignmentILi128EEENS4_14SM90_TMA_STOREES26_S28_S28_EEEvvEEEEvNT_6ParamsE,"a",@progbits
	.sectionflags	@""
	.align	4
.nv.constant0._ZN7cutlass13device_kernelINS_4gemm6kernel13GemmUniversalIN4cute5tupleIJiiiiEEENS1_10collective13CollectiveMmaINS1_35MainloopSm100TmaUmmaWarpSpecializedILi4ELi2ELi4ENS5_IJNS4_1CILi4EEENSA_ILi1EEESC_EEEEENS5_IJNSA_ILi128EEESF_NSA_ILi64EEEEEENS_6half_tENS5_IJlSC_lEEESI_SJ_NS4_8TiledMMAINS4_8MMA_AtomIJNS4_26SM100_MMA_F16BF16_2x1SM_SSISI_SI_fLi128ELi128ELNS4_4UMMA5MajorE0ELSO_0ELNSN_7ScaleInE0ELSP_0EEEEEENS4_6LayoutINS5_IJSC_SC_SC_EEENS5_IJNSA_ILi0EEESU_SU_EEEEENS5_IJNS4_10UnderscoreESX_SX_EEEEENS4_18SM100_TMA_2SM_LOADENS4_14ComposedLayoutINS4_7SwizzleILi3ELi4ELi3EEENS4_18smem_ptr_flag_bitsILi16EEENSS_INS5_IJNSA_ILi8EEESG_EEENS5_IJSG_SC_EEEEEEEvNS4_8identityENS4_28SM100_TMA_2SM_LOAD_MULTICASTES1A_vS1B_EENS_8epilogue10collective18CollectiveEpilogueINS1E_23Sm100TmaWarpSpecializedILi4ELi2ELi16ELb1ELb0EEEJNS5_IJSG_SF_SG_EEENS5_IJNSS_ISG_SC_EENSS_INS5_IJNSA_ILi16EEENSA_ILi2EEEEEENS5_IJSC_SG_EEEEEEEESI_SJ_SI_SJ_NS1E_6fusion15FusionCallbacksIS1I_NS1R_17LinearCombinationISI_fSI_fLNS_15FloatRoundStyleE2EEES1J_S1Q_JEEENS4_5SM1004TMEM4LOAD26SM100_TMEM_LOAD_32dp32b16xENS4_13SM90_TMA_LOADENS11_INS12_ILi1ELi4ELi3EEES15_NSS_INS5_IJS16_S1L_EEENS5_IJS1L_SC_EEEEEEENS4_39AutoVectorizingCopyWithAssumedAlignmentILi128EEENS4_14SM90_TMA_STOREES26_S28_S28_EEEvvEEEEvNT_6ParamsE:
	.zero		2944


//--------------------- SYMBOLS --------------------------

	.type		.nv.reservedSmem.offset0,@object
	.size		.nv.reservedSmem.offset0,0x4
	.type		.nv.reservedSmem.cap,@object
	.size		.nv.reservedSmem.cap,0x4
	.type		__assertfail,@function
